// auto-generated by cutlass_sweep.gemm — config: {"arch": "sm_100", "cluster_m": 2, "cluster_n": 1, "dtype": "e5m2", "stages": 5, "tile_k": 32, "tile_m": 64, "tile_n": 256}
#include "cutlass/cutlass.h"
#include "cutlass/gemm/collective/collective_builder.hpp"
#include "cutlass/gemm/device/gemm_universal_adapter.h"
#include "cutlass/gemm/kernel/gemm_universal.hpp"
#include "cutlass/epilogue/collective/collective_builder.hpp"

using ElemA = cutlass::float_e5m2_t;
using ElemB = cutlass::float_e5m2_t;
using ElemCD = cutlass::float_e5m2_t;
using Acc  = float;
using TileShape    = cute::Shape<cute::_64, cute::_256, cute::_32>;
using ClusterShape = cute::Shape<cute::_2, cute::_1, cute::_1>;

using CollectiveEpilogue = typename cutlass::epilogue::collective::CollectiveBuilder<
    cutlass::arch::Sm100, cutlass::arch::OpClassTensorOp,
    TileShape, ClusterShape,
    cutlass::epilogue::collective::EpilogueTileAuto,
    Acc, Acc,
    ElemCD, cutlass::layout::RowMajor, 128 / cutlass::sizeof_bits<ElemCD>::value,
    ElemCD, cutlass::layout::RowMajor, 128 / cutlass::sizeof_bits<ElemCD>::value,
    cutlass::epilogue::collective::EpilogueScheduleAuto
  >::CollectiveOp;

using CollectiveMainloop = typename cutlass::gemm::collective::CollectiveBuilder<
    cutlass::arch::Sm100, cutlass::arch::OpClassTensorOp,
    ElemA, cutlass::layout::RowMajor, 128 / cutlass::sizeof_bits<ElemA>::value,
    ElemB, cutlass::layout::ColumnMajor, 128 / cutlass::sizeof_bits<ElemB>::value,
    Acc,
    TileShape, ClusterShape,
    cutlass::gemm::collective::StageCount<5>,
    cutlass::gemm::collective::KernelScheduleAuto
  >::CollectiveOp;

using GemmKernel = cutlass::gemm::kernel::GemmUniversal<
    cute::Shape<int,int,int,int>,
    CollectiveMainloop,
    CollectiveEpilogue
>;
using Gemm = cutlass::gemm::device::GemmUniversalAdapter<GemmKernel>;

// Force the device kernel symbol into the cubin without needing a host main.
auto* _anchor = &cutlass::device_kernel<GemmKernel>;


// ===== COMPILED SASS (sm_100a) =====

	.target	sm_100a

	.elftype	@"ET_EXEC"


//--------------------- .note.nv.tkinfo           --------------------------
	.section	.note.nv.tkinfo,"",@"SHT_NOTE"
	.sectionflags	@"SHF_NOTE_NV_TKINFO"
	.tkinfo
        /*0018*/ 	.word	0x00000002
        /*0030*/ 	.string	""
        /*0030*/ 	.string	"ptxas"
        /*0030*/ 	.string	"Cuda compilation tools, release 13.0, V13.0.88"
        /*0030*/ 	.string	"Build cuda_13.0.r13.0/compiler.36424714_0"
        /*0030*/ 	.string	"-arch sm_100a -m 64 "



//--------------------- .note.nv.cuinfo           --------------------------
	.section	.note.nv.cuinfo,"",@"SHT_NOTE"
	.sectionflags	@"SHF_NOTE_NV_CUINFO"
        /*0018*/ 	.short	0x0002
        /*001a*/ 	.short	0x0064
        /*001c*/ 	.short	0x0082
	.zero		2


//--------------------- .nv.info                  --------------------------
	.section	.nv.info,"",@"SHT_CUDA_INFO"
	.align	4


	//----- nvinfo : EIATTR_REGCOUNT
	.align		4
        /*0000*/ 	.byte	0x04, 0x2f
        /*0002*/ 	.short	(.L_20 - .L_19)
	.align		4
.L_19:
        /*0004*/ 	.word	index@(_ZN7cutlass13device_kernelINS_4gemm6kernel13GemmUniversalIN4cute5tupleIJiiiiEEENS1_10collective13CollectiveMmaINS1_35MainloopSm100TmaUmmaWarpSpecializedILi5ELi2ELi4ENS5_IJNS4_1CILi2EEENSA_ILi1EEESC_EEEEENS5_IJNSA_ILi64EEENSA_ILi256EEENSA_ILi32EEEEEENS_12float_e5m2_tENS5_IJlSC_lEEESJ_SK_NS4_8TiledMMAINS4_8MMA_AtomIJNS4_10MMA_TraitsINS4_19SM100_MMA_F8F6F4_SSEJSJ_SJ_fSF_SG_NS4_17integral_constantINS4_4UMMA5MajorELSR_0EEESS_NSP_INSQ_7ScaleInELST_0EEESU_EEEEEENS4_6LayoutINS5_IJSC_SC_SC_EEENS5_IJNSA_ILi0EEESZ_SZ_EEEEENS5_IJNS4_10UnderscoreES12_S12_EEEEENS4_13SM90_TMA_LOADENS4_14ComposedLayoutINS4_7SwizzleILi1ELi4ELi3EEENS4_18smem_ptr_flag_bitsILi8EEENSX_INS5_IJNSA_ILi8EEESH_EEENS5_IJSH_SC_EEEEEEEvNS4_8identityENS4_23SM90_TMA_LOAD_MULTICASTES1F_vS1G_EENS_8epilogue10collective18CollectiveEpilogueINS1J_23Sm100TmaWarpSpecializedILi4ELi2ELi32ELb0ELb0EEEJSI_NS5_IJNSX_ISF_SC_EES1O_EEESJ_SK_SJ_SK_NS1J_6fusion15FusionCallbacksIS1N_NS1Q_17LinearCombinationISJ_fSJ_fLNS_15FloatRoundStyleE2EEESI_S1P_JEEENS4_5SM1004TMEM4LOAD26SM100_TMEM_LOAD_16dp32b32xES15_NS16_INS17_ILi2ELi4ELi3EEES1A_NSX_INS5_IJS1B_SF_EEENS5_IJSF_SC_EEEEEEENS4_39AutoVectorizingCopyWithAssumedAlignmentILi128EEENS4_14SM90_TMA_STOREES24_S26_S26_EEEvvEEEEvNT_6ParamsE)
        /*0008*/ 	.word	0x00000075


	//----- nvinfo : EIATTR_FRAME_SIZE
	.align		4
.L_20:
        /*000c*/ 	.byte	0x04, 0x11
        /*000e*/ 	.short	(.L_22 - .L_21)
	.align		4
.L_21:
        /*0010*/ 	.word	index@($__internal_2_$__cuda_sm10x_tcgen05_guardrail_trap_unallocated_columns_being_dealloced)
        /*0014*/ 	.word	0x00000000


	//----- nvinfo : EIATTR_FRAME_SIZE
	.align		4
.L_22:
        /*0018*/ 	.byte	0x04, 0x11
        /*001a*/ 	.short	(.L_24 - .L_23)
	.align		4
.L_23:
        /*001c*/ 	.word	index@($__internal_1_$__cuda_sm10x_tcgen05_guardrail_trap_phase_invalid_during_alloc)
        /*0020*/ 	.word	0x00000000


	//----- nvinfo : EIATTR_FRAME_SIZE
	.align		4
.L_24:
        /*0024*/ 	.byte	0x04, 0x11
        /*0026*/ 	.short	(.L_26 - .L_25)
	.align		4
.L_25:
        /*0028*/ 	.word	index@($__internal_0_$__cuda_sm10x_tcgen05_guardrail_trap_col_being_dealloced_not_returned_by_alloc)
        /*002c*/ 	.word	0x00000000


	//----- nvinfo : EIATTR_FRAME_SIZE
	.align		4
.L_26:
        /*0030*/ 	.byte	0x04, 0x11
        /*0032*/ 	.short	(.L_28 - .L_27)
	.align		4
.L_27:
        /*0034*/ 	.word	index@(_ZN7cutlass13device_kernelINS_4gemm6kernel13GemmUniversalIN4cute5tupleIJiiiiEEENS1_10collective13CollectiveMmaINS1_35MainloopSm100TmaUmmaWarpSpecializedILi5ELi2ELi4ENS5_IJNS4_1CILi2EEENSA_ILi1EEESC_EEEEENS5_IJNSA_ILi64EEENSA_ILi256EEENSA_ILi32EEEEEENS_12float_e5m2_tENS5_IJlSC_lEEESJ_SK_NS4_8TiledMMAINS4_8MMA_AtomIJNS4_10MMA_TraitsINS4_19SM100_MMA_F8F6F4_SSEJSJ_SJ_fSF_SG_NS4_17integral_constantINS4_4UMMA5MajorELSR_0EEESS_NSP_INSQ_7ScaleInELST_0EEESU_EEEEEENS4_6LayoutINS5_IJSC_SC_SC_EEENS5_IJNSA_ILi0EEESZ_SZ_EEEEENS5_IJNS4_10UnderscoreES12_S12_EEEEENS4_13SM90_TMA_LOADENS4_14ComposedLayoutINS4_7SwizzleILi1ELi4ELi3EEENS4_18smem_ptr_flag_bitsILi8EEENSX_INS5_IJNSA_ILi8EEESH_EEENS5_IJSH_SC_EEEEEEEvNS4_8identityENS4_23SM90_TMA_LOAD_MULTICASTES1F_vS1G_EENS_8epilogue10collective18CollectiveEpilogueINS1J_23Sm100TmaWarpSpecializedILi4ELi2ELi32ELb0ELb0EEEJSI_NS5_IJNSX_ISF_SC_EES1O_EEESJ_SK_SJ_SK_NS1J_6fusion15FusionCallbacksIS1N_NS1Q_17LinearCombinationISJ_fSJ_fLNS_15FloatRoundStyleE2EEESI_S1P_JEEENS4_5SM1004TMEM4LOAD26SM100_TMEM_LOAD_16dp32b32xES15_NS16_INS17_ILi2ELi4ELi3EEES1A_NSX_INS5_IJS1B_SF_EEENS5_IJSF_SC_EEEEEEENS4_39AutoVectorizingCopyWithAssumedAlignmentILi128EEENS4_14SM90_TMA_STOREES24_S26_S26_EEEvvEEEEvNT_6ParamsE)
        /*0038*/ 	.word	0x00000000


	//----- nvinfo : EIATTR_MIN_STACK_SIZE
	.align		4
.L_28:
        /*003c*/ 	.byte	0x04, 0x12
        /*003e*/ 	.short	(.L_30 - .L_29)
	.align		4
.L_29:
        /*0040*/ 	.word	index@(_ZN7cutlass13device_kernelINS_4gemm6kernel13GemmUniversalIN4cute5tupleIJiiiiEEENS1_10collective13CollectiveMmaINS1_35MainloopSm100TmaUmmaWarpSpecializedILi5ELi2ELi4ENS5_IJNS4_1CILi2EEENSA_ILi1EEESC_EEEEENS5_IJNSA_ILi64EEENSA_ILi256EEENSA_ILi32EEEEEENS_12float_e5m2_tENS5_IJlSC_lEEESJ_SK_NS4_8TiledMMAINS4_8MMA_AtomIJNS4_10MMA_TraitsINS4_19SM100_MMA_F8F6F4_SSEJSJ_SJ_fSF_SG_NS4_17integral_constantINS4_4UMMA5MajorELSR_0EEESS_NSP_INSQ_7ScaleInELST_0EEESU_EEEEEENS4_6LayoutINS5_IJSC_SC_SC_EEENS5_IJNSA_ILi0EEESZ_SZ_EEEEENS5_IJNS4_10UnderscoreES12_S12_EEEEENS4_13SM90_TMA_LOADENS4_14ComposedLayoutINS4_7SwizzleILi1ELi4ELi3EEENS4_18smem_ptr_flag_bitsILi8EEENSX_INS5_IJNSA_ILi8EEESH_EEENS5_IJSH_SC_EEEEEEEvNS4_8identityENS4_23SM90_TMA_LOAD_MULTICASTES1F_vS1G_EENS_8epilogue10collective18CollectiveEpilogueINS1J_23Sm100TmaWarpSpecializedILi4ELi2ELi32ELb0ELb0EEEJSI_NS5_IJNSX_ISF_SC_EES1O_EEESJ_SK_SJ_SK_NS1J_6fusion15FusionCallbacksIS1N_NS1Q_17LinearCombinationISJ_fSJ_fLNS_15FloatRoundStyleE2EEESI_S1P_JEEENS4_5SM1004TMEM4LOAD26SM100_TMEM_LOAD_16dp32b32xES15_NS16_INS17_ILi2ELi4ELi3EEES1A_NSX_INS5_IJS1B_SF_EEENS5_IJSF_SC_EEEEEEENS4_39AutoVectorizingCopyWithAssumedAlignmentILi128EEENS4_14SM90_TMA_STOREES24_S26_S26_EEEvvEEEEvNT_6ParamsE)
        /*0044*/ 	.word	0x00000000
.L_30:


//--------------------- .nv.compat                --------------------------
	.section	.nv.compat,"",@"SHT_CUDA_COMPAT_INFO"
	.align	4
        /*0000*/ 	.byte	0x02, 0x09, 0x01, 0x00, 0x02, 0x02, 0x02, 0x00, 0x02, 0x05, 0x05, 0x00, 0x03, 0x07, 0x01, 0x01
        /*0010*/ 	.byte	0x02, 0x03, 0x01, 0x00, 0x02, 0x06, 0x01, 0x00, 0x04, 0x0b, 0x08, 0x00, 0x09, 0x00, 0x00, 0x00
        /*0020*/ 	.byte	0x00, 0x00, 0x00, 0x00


//--------------------- .nv.info._ZN7cutlass13device_kernelINS_4gemm6kernel13GemmUniversalIN4cute5tupleIJiiiiEEENS1_10collective13CollectiveMmaINS1_35MainloopSm100TmaUmmaWarpSpecializedILi5ELi2ELi4ENS5_IJNS4_1CILi2EEENSA_ILi1EEESC_EEEEENS5_IJNSA_ILi64EEENSA_ILi256EEENSA_ILi32EEEEEENS_12float_e5m2_tENS5_IJlSC_lEEESJ_SK_NS4_8TiledMMAINS4_8MMA_AtomIJNS4_10MMA_TraitsINS4_19SM100_MMA_F8F6F4_SSEJSJ_SJ_fSF_SG_NS4_17integral_constantINS4_4UMMA5MajorELSR_0EEESS_NSP_INSQ_7ScaleInELST_0EEESU_EEEEEENS4_6LayoutINS5_IJSC_SC_SC_EEENS5_IJNSA_ILi0EEESZ_SZ_EEEEENS5_IJNS4_10UnderscoreES12_S12_EEEEENS4_13SM90_TMA_LOADENS4_14ComposedLayoutINS4_7SwizzleILi1ELi4ELi3EEENS4_18smem_ptr_flag_bitsILi8EEENSX_INS5_IJNSA_ILi8EEESH_EEENS5_IJSH_SC_EEEEEEEvNS4_8identityENS4_23SM90_TMA_LOAD_MULTICASTES1F_vS1G_EENS_8epilogue10collective18CollectiveEpilogueINS1J_23Sm100TmaWarpSpecializedILi4ELi2ELi32ELb0ELb0EEEJSI_NS5_IJNSX_ISF_SC_EES1O_EEESJ_SK_SJ_SK_NS1J_6fusion15FusionCallbacksIS1N_NS1Q_17LinearCombinationISJ_fSJ_fLNS_15FloatRoundStyleE2EEESI_S1P_JEEENS4_5SM1004TMEM4LOAD26SM100_TMEM_LOAD_16dp32b32xES15_NS16_INS17_ILi2ELi4ELi3EEES1A_NSX_INS5_IJS1B_SF_EEENS5_IJSF_SC_EEEEEEENS4_39AutoVectorizingCopyWithAssumedAlignmentILi128EEENS4_14SM90_TMA_STOREES24_S26_S26_EEEvvEEEEvNT_6ParamsE --------------------------
	.section	.nv.info._ZN7cutlass13device_kernelINS_4gemm6kernel13GemmUniversalIN4cute5tupleIJiiiiEEENS1_10collective13CollectiveMmaINS1_35MainloopSm100TmaUmmaWarpSpecializedILi5ELi2ELi4ENS5_IJNS4_1CILi2EEENSA_ILi1EEESC_EEEEENS5_IJNSA_ILi64EEENSA_ILi256EEENSA_ILi32EEEEEENS_12float_e5m2_tENS5_IJlSC_lEEESJ_SK_NS4_8TiledMMAINS4_8MMA_AtomIJNS4_10MMA_TraitsINS4_19SM100_MMA_F8F6F4_SSEJSJ_SJ_fSF_SG_NS4_17integral_constantINS4_4UMMA5MajorELSR_0EEESS_NSP_INSQ_7ScaleInELST_0EEESU_EEEEEENS4_6LayoutINS5_IJSC_SC_SC_EEENS5_IJNSA_ILi0EEESZ_SZ_EEEEENS5_IJNS4_10UnderscoreES12_S12_EEEEENS4_13SM90_TMA_LOADENS4_14ComposedLayoutINS4_7SwizzleILi1ELi4ELi3EEENS4_18smem_ptr_flag_bitsILi8EEENSX_INS5_IJNSA_ILi8EEESH_EEENS5_IJSH_SC_EEEEEEEvNS4_8identityENS4_23SM90_TMA_LOAD_MULTICASTES1F_vS1G_EENS_8epilogue10collective18CollectiveEpilogueINS1J_23Sm100TmaWarpSpecializedILi4ELi2ELi32ELb0ELb0EEEJSI_NS5_IJNSX_ISF_SC_EES1O_EEESJ_SK_SJ_SK_NS1J_6fusion15FusionCallbacksIS1N_NS1Q_17LinearCombinationISJ_fSJ_fLNS_15FloatRoundStyleE2EEESI_S1P_JEEENS4_5SM1004TMEM4LOAD26SM100_TMEM_LOAD_16dp32b32xES15_NS16_INS17_ILi2ELi4ELi3EEES1A_NSX_INS5_IJS1B_SF_EEENS5_IJSF_SC_EEEEEEENS4_39AutoVectorizingCopyWithAssumedAlignmentILi128EEENS4_14SM90_TMA_STOREES24_S26_S26_EEEvvEEEEvNT_6ParamsE,"",@"SHT_CUDA_INFO"
	.sectionflags	@""
	.align	4


	//----- nvinfo : EIATTR_CUDA_API_VERSION
	.align		4
        /*0000*/ 	.byte	0x04, 0x37
        /*0002*/ 	.short	(.L_32 - .L_31)
.L_31:
        /*0004*/ 	.word	0x00000082


	//----- nvinfo : EIATTR_KPARAM_INFO
	.align		4
.L_32:
        /*0008*/ 	.byte	0x04, 0x17
        /*000a*/ 	.short	(.L_34 - .L_33)
.L_33:
        /*000c*/ 	.word	0x00000000
        /*0010*/ 	.short	0x0000
        /*0012*/ 	.short	0x0000
        /*0014*/ 	.byte	0x00, 0xf0, 0x01, 0x20


	//----- nvinfo : EIATTR_AT_ENTRY_FRAGMENTS
	.align		4
.L_34:
        /*0018*/ 	.byte	0x04, 0x4f
        /*001a*/ 	.short	(.L_36 - .L_35)


	//   ....[0]....
.L_35:
        /*001c*/ 	.word	0x00000006


	//----- nvinfo : EIATTR_RESERVED_SMEM_USED
	.align		4
.L_36:
        /*0020*/ 	.byte	0x01, 0x41
	.zero		2


	//----- nvinfo : EIATTR_SPARSE_MMA_MASK
	.align		4
        /*0024*/ 	.byte	0x03, 0x50
        /*0026*/ 	.short	0x0000


	//----- nvinfo : EIATTR_TCGEN05_1CTA_USED
	.align		4
        /*0028*/ 	.byte	0x01, 0x51
	.zero		2


	//----- nvinfo : EIATTR_MAXREG_COUNT
	.align		4
        /*002c*/ 	.byte	0x03, 0x1b
        /*002e*/ 	.short	0x00ff


	//----- nvinfo : EIATTR_NUM_BARRIERS
	.align		4
        /*0030*/ 	.byte	0x02, 0x4c
        /*0032*/ 	.byte	0x07
	.zero		1


	//----- nvinfo : EIATTR_EXTERNS
	.align		4
        /*0034*/ 	.byte	0x04, 0x0f
        /*0036*/ 	.short	(.L_38 - .L_37)


	//   ....[0]....
	.align		4
.L_37:
        /*0038*/ 	.word	index@(__assertfail)


	//----- nvinfo : EIATTR_MERCURY_ISA_VERSION
	.align		4
.L_38:
        /*003c*/ 	.byte	0x03, 0x5f
        /*003e*/ 	.short	0x0101


	//----- nvinfo : EIATTR_INT_WARP_WIDE_INSTR_OFFSETS
	.align		4
        /*0040*/ 	.byte	0x04, 0x31
        /*0042*/ 	.short	(.L_40 - .L_39)


	//   ....[0]....
.L_39:
        /*0044*/ 	.word	0x00003c20


	//   ....[1]....
        /*0048*/ 	.word	0x00003c40


	//   ....[2]....
        /*004c*/ 	.word	0x00003c70


	//   ....[3]....
        /*0050*/ 	.word	0x00004880


	//   ....[4]....
        /*0054*/ 	.word	0x000048e0


	//   ....[5]....
        /*0058*/ 	.word	0x000049c0


	//   ....[6]....
        /*005c*/ 	.word	0x00004a40


	//   ....[7]....
        /*0060*/ 	.word	0x00004b30


	//   ....[8]....
        /*0064*/ 	.word	0x00004bc0


	//   ....[9]....
        /*0068*/ 	.word	0x00004cb0


	//   ....[10]....
        /*006c*/ 	.word	0x00004d60


	//----- nvinfo : EIATTR_COOP_GROUP_MASK_REGIDS
	.align		4
.L_40:
        /*0070*/ 	.byte	0x04, 0x29
        /*0072*/ 	.short	(.L_42 - .L_41)


	//   ....[0]....
.L_41:
        /*0074*/ 	.word	0xffffffff


	//   ....[1]....
        /*0078*/ 	.word	0xffffffff


	//   ....[2]....
        /*007c*/ 	.word	0xffffffff


	//   ....[3]....
        /*0080*/ 	.word	0xffffffff


	//   ....[4]....
        /*0084*/ 	.word	0xffffffff


	//   ....[5]....
        /*0088*/ 	.word	0xffffffff


	//   ....[6]....
        /*008c*/ 	.word	0xffffffff


	//   ....[7]....
        /*0090*/ 	.word	0xffffffff


	//   ....[8]....
        /*0094*/ 	.word	0xffffffff


	//   ....[9]....
        /*0098*/ 	.word	0xffffffff


	//   ....[10]....
        /*009c*/ 	.word	0xffffffff


	//   ....[11]....
        /*00a0*/ 	.word	0xffffffff


	//   ....[12]....
        /*00a4*/ 	.word	0xffffffff


	//   ....[13]....
        /*00a8*/ 	.word	0xffffffff


	//----- nvinfo : EIATTR_COOP_GROUP_INSTR_OFFSETS
	.align		4
.L_42:
        /*00ac*/ 	.byte	0x04, 0x28
        /*00ae*/ 	.short	(.L_44 - .L_43)


	//   ....[0]....
.L_43:
        /*00b0*/ 	.word	0x00000080


	//   ....[1]....
        /*00b4*/ 	.word	0x000004f0


	//   ....[2]....
        /*00b8*/ 	.word	0x000006b0


	//   ....[3]....
        /*00bc*/ 	.word	0x00000850


	//   ....[4]....
        /*00c0*/ 	.word	0x00000950


	//   ....[5]....
        /*00c4*/ 	.word	0x00000ac0


	//   ....[6]....
        /*00c8*/ 	.word	0x00000c60


	//   ....[7]....
        /*00cc*/ 	.word	0x00000e10


	//   ....[8]....
        /*00d0*/ 	.word	0x00001ff0


	//   ....[9]....
        /*00d4*/ 	.word	0x00002f60


	//   ....[10]....
        /*00d8*/ 	.word	0x00003170


	//   ....[11]....
        /*00dc*/ 	.word	0x000031a0


	//   ....[12]....
        /*00e0*/ 	.word	0x00003b00


	//   ....[13]....
        /*00e4*/ 	.word	0x00003d30


	//----- nvinfo : EIATTR_VRC_CTA_INIT_COUNT
	.align		4
.L_44:
        /*00e8*/ 	.byte	0x02, 0x4a
        /*00ea*/ 	.byte	0x80
	.zero		1


	//----- nvinfo : EIATTR_SYSCALL_OFFSETS
	.align		4
        /*00ec*/ 	.byte	0x04, 0x46
        /*00ee*/ 	.short	(.L_46 - .L_45)


	//   ....[0]....
.L_45:
        /*00f0*/ 	.word	0x000059f0


	//   ....[1]....
        /*00f4*/ 	.word	0x00005b30


	//   ....[2]....
        /*00f8*/ 	.word	0x00006360


	//   ....[3]....
        /*00fc*/ 	.word	0x000070f0


	//   ....[4]....
        /*0100*/ 	.word	0x00007e40


	//   ....[5]....
        /*0104*/ 	.word	0x00008bc0


	//----- nvinfo : EIATTR_MBARRIER_INSTR_OFFSETS
	.align		4
.L_46:
        /*0108*/ 	.byte	0x04, 0x39
        /*010a*/ 	.short	(.L_48 - .L_47)


	//   ....[0]....
.L_47:
        /*010c*/ 	.word	0x00000600
        /*0110*/ 	.word	0x000000ff
        /*0114*/ 	.word	0x00000000
        /*0118*/ 	.short	0x0100
        /*011a*/ 	.byte	0x04
	.zero		1


	//   ....[1]....
        /*011c*/ 	.word	0x00000610
        /*0120*/ 	.word	0x000000ff
        /*0124*/ 	.word	0x00000028
        /*0128*/ 	.short	0x0100
        /*012a*/ 	.byte	0x04
	.zero		1


	//   ....[2]....
        /*012c*/ 	.word	0x00000620
        /*0130*/ 	.word	0x000000ff
        /*0134*/ 	.word	0x00000008
        /*0138*/ 	.short	0x0100
        /*013a*/ 	.byte	0x04
	.zero		1


	//   ....[3]....
        /*013c*/ 	.word	0x00000630
        /*0140*/ 	.word	0x000000ff
        /*0144*/ 	.word	0x00000030
        /*0148*/ 	.short	0x0100
        /*014a*/ 	.byte	0x04
	.zero		1


	//   ....[4]....
        /*014c*/ 	.word	0x00000640
        /*0150*/ 	.word	0x000000ff
        /*0154*/ 	.word	0x00000010
        /*0158*/ 	.short	0x0100
        /*015a*/ 	.byte	0x04
	.zero		1


	//   ....[5]....
        /*015c*/ 	.word	0x00000650
        /*0160*/ 	.word	0x000000ff
        /*0164*/ 	.word	0x00000038
        /*0168*/ 	.short	0x0100
        /*016a*/ 	.byte	0x04
	.zero		1


	//   ....[6]....
        /*016c*/ 	.word	0x00000660
        /*0170*/ 	.word	0x000000ff
        /*0174*/ 	.word	0x00000018
        /*0178*/ 	.short	0x0100
        /*017a*/ 	.byte	0x04
	.zero		1


	//   ....[7]....
        /*017c*/ 	.word	0x00000670
        /*0180*/ 	.word	0x000000ff
        /*0184*/ 	.word	0x00000040
        /*0188*/ 	.short	0x0100
        /*018a*/ 	.byte	0x04
	.zero		1


	//   ....[8]....
        /*018c*/ 	.word	0x00000680
        /*0190*/ 	.word	0x000000ff
        /*0194*/ 	.word	0x00000020
        /*0198*/ 	.short	0x0100
        /*019a*/ 	.byte	0x04
	.zero		1


	//   ....[9]....
        /*019c*/ 	.word	0x00000690
        /*01a0*/ 	.word	0x000000ff
        /*01a4*/ 	.word	0x00000048
        /*01a8*/ 	.short	0x0100
        /*01aa*/ 	.byte	0x04
	.zero		1


	//   ....[10]....
        /*01ac*/ 	.word	0x000007c0
        /*01b0*/ 	.word	0x000000ff
        /*01b4*/ 	.word	0x00000050
        /*01b8*/ 	.short	0x0100
        /*01ba*/ 	.byte	0x04
	.zero		1


	//   ....[11]....
        /*01bc*/ 	.word	0x000007d0
        /*01c0*/ 	.word	0x000000ff
        /*01c4*/ 	.word	0x00000070
        /*01c8*/ 	.short	0x0100
        /*01ca*/ 	.byte	0x04
	.zero		1


	//   ....[12]....
        /*01cc*/ 	.word	0x000007e0
        /*01d0*/ 	.word	0x000000ff
        /*01d4*/ 	.word	0x00000058
        /*01d8*/ 	.short	0x0100
        /*01da*/ 	.byte	0x04
	.zero		1


	//   ....[13]....
        /*01dc*/ 	.word	0x000007f0
        /*01e0*/ 	.word	0x000000ff
        /*01e4*/ 	.word	0x00000078
        /*01e8*/ 	.short	0x0100
        /*01ea*/ 	.byte	0x04
	.zero		1


	//   ....[14]....
        /*01ec*/ 	.word	0x00000800
        /*01f0*/ 	.word	0x000000ff
        /*01f4*/ 	.word	0x00000060
        /*01f8*/ 	.short	0x0100
        /*01fa*/ 	.byte	0x04
	.zero		1


	//   ....[15]....
        /*01fc*/ 	.word	0x00000810
        /*0200*/ 	.word	0x000000ff
        /*0204*/ 	.word	0x00000080
        /*0208*/ 	.short	0x0100
        /*020a*/ 	.byte	0x04
	.zero		1


	//   ....[16]....
        /*020c*/ 	.word	0x00000820
        /*0210*/ 	.word	0x000000ff
        /*0214*/ 	.word	0x00000068
        /*0218*/ 	.short	0x0100
        /*021a*/ 	.byte	0x04
	.zero		1


	//   ....[17]....
        /*021c*/ 	.word	0x00000830
        /*0220*/ 	.word	0x000000ff
        /*0224*/ 	.word	0x00000088
        /*0228*/ 	.short	0x0100
        /*022a*/ 	.byte	0x04
	.zero		1


	//   ....[18]....
        /*022c*/ 	.word	0x00000920
        /*0230*/ 	.word	0x000000ff
        /*0234*/ 	.word	0x00000090
        /*0238*/ 	.short	0x0100
        /*023a*/ 	.byte	0x06
	.zero		1


	//   ....[19]....
        /*023c*/ 	.word	0x00000930
        /*0240*/ 	.word	0x000000ff
        /*0244*/ 	.word	0x00000098
        /*0248*/ 	.short	0x0100
        /*024a*/ 	.byte	0x06
	.zero		1


	//   ....[20]....
        /*024c*/ 	.word	0x00000a70
        /*0250*/ 	.word	0x000000ff
        /*0254*/ 	.word	0x000000a0
        /*0258*/ 	.short	0x0100
        /*025a*/ 	.byte	0x06
	.zero		1


	//   ....[21]....
        /*025c*/ 	.word	0x00000a80
        /*0260*/ 	.word	0x000000ff
        /*0264*/ 	.word	0x000000b0
        /*0268*/ 	.short	0x0100
        /*026a*/ 	.byte	0x06
	.zero		1


	//   ....[22]....
        /*026c*/ 	.word	0x00000a90
        /*0270*/ 	.word	0x000000ff
        /*0274*/ 	.word	0x000000a8
        /*0278*/ 	.short	0x0100
        /*027a*/ 	.byte	0x06
	.zero		1


	//   ....[23]....
        /*027c*/ 	.word	0x00000aa0
        /*0280*/ 	.word	0x000000ff
        /*0284*/ 	.word	0x000000b8
        /*0288*/ 	.short	0x0100
        /*028a*/ 	.byte	0x06
	.zero		1


	//   ....[24]....
        /*028c*/ 	.word	0x00000bd0
        /*0290*/ 	.word	0x000000ff
        /*0294*/ 	.word	0x000000c0
        /*0298*/ 	.short	0x0100
        /*029a*/ 	.byte	0x04
	.zero		1


	//   ....[25]....
        /*029c*/ 	.word	0x00000be0
        /*02a0*/ 	.word	0x000000ff
        /*02a4*/ 	.word	0x000000e0
        /*02a8*/ 	.short	0x0100
        /*02aa*/ 	.byte	0x04
	.zero		1


	//   ....[26]....
        /*02ac*/ 	.word	0x00000bf0
        /*02b0*/ 	.word	0x000000ff
        /*02b4*/ 	.word	0x000000c8
        /*02b8*/ 	.short	0x0100
        /*02ba*/ 	.byte	0x04
	.zero		1


	//   ....[27]....
        /*02bc*/ 	.word	0x00000c00
        /*02c0*/ 	.word	0x000000ff
        /*02c4*/ 	.word	0x000000e8
        /*02c8*/ 	.short	0x0100
        /*02ca*/ 	.byte	0x04
	.zero		1


	//   ....[28]....
        /*02cc*/ 	.word	0x00000c10
        /*02d0*/ 	.word	0x000000ff
        /*02d4*/ 	.word	0x000000d0
        /*02d8*/ 	.short	0x0100
        /*02da*/ 	.byte	0x04
	.zero		1


	//   ....[29]....
        /*02dc*/ 	.word	0x00000c20
        /*02e0*/ 	.word	0x000000ff
        /*02e4*/ 	.word	0x000000f0
        /*02e8*/ 	.short	0x0100
        /*02ea*/ 	.byte	0x04
	.zero		1


	//   ....[30]....
        /*02ec*/ 	.word	0x00000c30
        /*02f0*/ 	.word	0x000000ff
        /*02f4*/ 	.word	0x000000d8
        /*02f8*/ 	.short	0x0100
        /*02fa*/ 	.byte	0x04
	.zero		1


	//   ....[31]....
        /*02fc*/ 	.word	0x00000c40
        /*0300*/ 	.word	0x000000ff
        /*0304*/ 	.word	0x000000f8
        /*0308*/ 	.short	0x0100
        /*030a*/ 	.byte	0x04
	.zero		1


	//   ....[32]....
        /*030c*/ 	.word	0x00000d30
        /*0310*/ 	.word	0x000000ff
        /*0314*/ 	.word	0x00000100
        /*0318*/ 	.short	0x0100
        /*031a*/ 	.byte	0x04
	.zero		1


	//   ....[33]....
        /*031c*/ 	.word	0x00000d40
        /*0320*/ 	.word	0x000000ff
        /*0324*/ 	.word	0x00000110
        /*0328*/ 	.short	0x0100
        /*032a*/ 	.byte	0x04
	.zero		1


	//   ....[34]....
        /*032c*/ 	.word	0x00000d50
        /*0330*/ 	.word	0x000000ff
        /*0334*/ 	.word	0x00000108
        /*0338*/ 	.short	0x0100
        /*033a*/ 	.byte	0x04
	.zero		1


	//   ....[35]....
        /*033c*/ 	.word	0x00000d60
        /*0340*/ 	.word	0x000000ff
        /*0344*/ 	.word	0x00000118
        /*0348*/ 	.short	0x0100
        /*034a*/ 	.byte	0x04
	.zero		1


	//   ....[36]....
        /*034c*/ 	.word	0x000018a0
        /*0350*/ 	.word	0x00000000
        /*0354*/ 	.word	0x00000110
        /*0358*/ 	.short	0x010a
        /*035a*/ 	.byte	0xff
	.zero		1


	//   ....[37]....
        /*035c*/ 	.word	0x000018c0
        /*0360*/ 	.word	0x00000000
        /*0364*/ 	.word	0x00000100
        /*0368*/ 	.short	0x0101
        /*036a*/ 	.byte	0xff
	.zero		1


	//   ....[38]....
        /*036c*/ 	.word	0x00001980
        /*0370*/ 	.word	0x000000ff
        /*0374*/ 	.word	0x00000028
        /*0378*/ 	.short	0x010a
        /*037a*/ 	.byte	0x04
	.zero		1


	//   ....[39]....
        /*037c*/ 	.word	0x00001a00
        /*0380*/ 	.word	0x000000ff
        /*0384*/ 	.word	0x00000028
        /*0388*/ 	.short	0x010a
        /*038a*/ 	.byte	0x21
	.zero		1


	//   ....[40]....
        /*038c*/ 	.word	0x00001b90
        /*0390*/ 	.word	0x000000ff
        /*0394*/ 	.word	0x00000028
        /*0398*/ 	.short	0x010a
        /*039a*/ 	.byte	0x08
	.zero		1


	//   ....[41]....
        /*039c*/ 	.word	0x00001cb0
        /*03a0*/ 	.word	0x000000ff
        /*03a4*/ 	.word	0x00000098
        /*03a8*/ 	.short	0x0101
        /*03aa*/ 	.byte	0x07
	.zero		1


	//   ....[42]....
        /*03ac*/ 	.word	0x00001cd0
        /*03b0*/ 	.word	0x000000ff
        /*03b4*/ 	.word	0x00000028
        /*03b8*/ 	.short	0x010a
        /*03ba*/ 	.byte	0x04
	.zero		1


	//   ....[43]....
        /*03bc*/ 	.word	0x00001d50
        /*03c0*/ 	.word	0x000000ff
        /*03c4*/ 	.word	0x00000028
        /*03c8*/ 	.short	0x010a
        /*03ca*/ 	.byte	0x09
	.zero		1


	//   ....[44]....
        /*03cc*/ 	.word	0x00001ef0
        /*03d0*/ 	.word	0x000000ff
        /*03d4*/ 	.word	0x00000028
        /*03d8*/ 	.short	0x010a
        /*03da*/ 	.byte	0x06
	.zero		1


	//   ....[45]....
        /*03dc*/ 	.word	0x00002020
        /*03e0*/ 	.word	0x00000003
        /*03e4*/ 	.word	0x000000a0
        /*03e8*/ 	.short	0x010a
        /*03ea*/ 	.byte	0xff
	.zero		1


	//   ....[46]....
        /*03ec*/ 	.word	0x00002170
        /*03f0*/ 	.word	0x00000000
        /*03f4*/ 	.word	0x00000000
        /*03f8*/ 	.short	0x0101
        /*03fa*/ 	.byte	0xff
	.zero		1


	//   ....[47]....
        /*03fc*/ 	.word	0x00002720
        /*0400*/ 	.word	0x000000ff
        /*0404*/ 	.word	0x00000000
        /*0408*/ 	.short	0x010a
        /*040a*/ 	.byte	0x04
	.zero		1


	//   ....[48]....
        /*040c*/ 	.word	0x000027b0
        /*0410*/ 	.word	0x000000ff
        /*0414*/ 	.word	0x00000000
        /*0418*/ 	.short	0x010a
        /*041a*/ 	.byte	0x05
	.zero		1


	//   ....[49]....
        /*041c*/ 	.word	0x00002840
        /*0420*/ 	.word	0x000000ff
        /*0424*/ 	.word	0x00000000
        /*0428*/ 	.short	0x010a
        /*042a*/ 	.byte	0x05
	.zero		1


	//   ....[50]....
        /*042c*/ 	.word	0x000028d0
        /*0430*/ 	.word	0x000000ff
        /*0434*/ 	.word	0x00000000
        /*0438*/ 	.short	0x010a
        /*043a*/ 	.byte	0x05
	.zero		1


	//   ....[51]....
        /*043c*/ 	.word	0x00002970
        /*0440*/ 	.word	0x00000000
        /*0444*/ 	.word	0x00000000
        /*0448*/ 	.short	0x010a
        /*044a*/ 	.byte	0xff
	.zero		1


	//   ....[52]....
        /*044c*/ 	.word	0x00002ab0
        /*0450*/ 	.word	0x00000002
        /*0454*/ 	.word	0x00000100
        /*0458*/ 	.short	0x010a
        /*045a*/ 	.byte	0xff
	.zero		1


	//   ....[53]....
        /*045c*/ 	.word	0x00002b10
        /*0460*/ 	.word	0x00000004
        /*0464*/ 	.word	0x00000000
        /*0468*/ 	.short	0x0101
        /*046a*/ 	.byte	0xff
	.zero		1


	//   ....[54]....
        /*046c*/ 	.word	0x00002b30
        /*0470*/ 	.word	0x000000ff
        /*0474*/ 	.word	0x000000b0
        /*0478*/ 	.short	0x010a
        /*047a*/ 	.byte	0x04
	.zero		1


	//   ....[55]....
        /*047c*/ 	.word	0x00002c50
        /*0480*/ 	.word	0x00000002
        /*0484*/ 	.word	0x000000a0
        /*0488*/ 	.short	0x010a
        /*048a*/ 	.byte	0xff
	.zero		1


	//   ....[56]....
        /*048c*/ 	.word	0x00002d60
        /*0490*/ 	.word	0x00000002
        /*0494*/ 	.word	0x00000000
        /*0498*/ 	.short	0x0101
        /*049a*/ 	.byte	0xff
	.zero		1


	//   ....[57]....
        /*049c*/ 	.word	0x00002df0
        /*04a0*/ 	.word	0x000000ff
        /*04a4*/ 	.word	0x000000b0
        /*04a8*/ 	.short	0x0106
        /*04aa*/ 	.byte	0x04
	.zero		1


	//   ....[58]....
        /*04ac*/ 	.word	0x00002e10
        /*04b0*/ 	.word	0x000000ff
        /*04b4*/ 	.word	0x000000b0
        /*04b8*/ 	.short	0x010a
        /*04ba*/ 	.byte	0x04
	.zero		1


	//   ....[59]....
        /*04bc*/ 	.word	0x00002ea0
        /*04c0*/ 	.word	0x000000ff
        /*04c4*/ 	.word	0x000000b0
        /*04c8*/ 	.short	0x0106
        /*04ca*/ 	.byte	0x07
	.zero		1


	//   ....[60]....
        /*04cc*/ 	.word	0x00002ee0
        /*04d0*/ 	.word	0x00000000
        /*04d4*/ 	.word	0x000000b0
        /*04d8*/ 	.short	0x010a
        /*04da*/ 	.byte	0xff
	.zero		1


	//   ....[61]....
        /*04dc*/ 	.word	0x000033e0
        /*04e0*/ 	.word	0x00000000
        /*04e4*/ 	.word	0x000000a0
        /*04e8*/ 	.short	0x010a
        /*04ea*/ 	.byte	0xff
	.zero		1


	//   ....[62]....
        /*04ec*/ 	.word	0x000034e0
        /*04f0*/ 	.word	0x00000003
        /*04f4*/ 	.word	0x00000000
        /*04f8*/ 	.short	0x0101
        /*04fa*/ 	.byte	0xff
	.zero		1


	//   ....[63]....
        /*04fc*/ 	.word	0x000034f0
        /*0500*/ 	.word	0x000000ff
        /*0504*/ 	.word	0x00000000
        /*0508*/ 	.short	0x010a
        /*050a*/ 	.byte	0x04
	.zero		1


	//   ....[64]....
        /*050c*/ 	.word	0x00003510
        /*0510*/ 	.word	0x000000ff
        /*0514*/ 	.word	0x000000e0
        /*0518*/ 	.short	0x010a
        /*051a*/ 	.byte	0x13
	.zero		1


	//   ....[65]....
        /*051c*/ 	.word	0x00003650
        /*0520*/ 	.word	0x000000ff
        /*0524*/ 	.word	0x00000000
        /*0528*/ 	.short	0x010a
        /*052a*/ 	.byte	0x06
	.zero		1


	//   ....[66]....
        /*052c*/ 	.word	0x00003750
        /*0530*/ 	.word	0x000000ff
        /*0534*/ 	.word	0x00000000
        /*0538*/ 	.short	0x010a
        /*053a*/ 	.byte	0x04
	.zero		1


	//   ....[67]....
        /*053c*/ 	.word	0x00003930
        /*0540*/ 	.word	0x000000ff
        /*0544*/ 	.word	0x00000000
        /*0548*/ 	.short	0x010a
        /*054a*/ 	.byte	0x04
	.zero		1


	//   ....[68]....
        /*054c*/ 	.word	0x000039c0
        /*0550*/ 	.word	0x000000ff
        /*0554*/ 	.word	0x00000000
        /*0558*/ 	.short	0x010a
        /*055a*/ 	.byte	0x05
	.zero		1


	//   ....[69]....
        /*055c*/ 	.word	0x00003a50
        /*0560*/ 	.word	0x000000ff
        /*0564*/ 	.word	0x00000000
        /*0568*/ 	.short	0x010a
        /*056a*/ 	.byte	0x05
	.zero		1


	//   ....[70]....
        /*056c*/ 	.word	0x00003ae0
        /*0570*/ 	.word	0x000000ff
        /*0574*/ 	.word	0x00000000
        /*0578*/ 	.short	0x010a
        /*057a*/ 	.byte	0x04
	.zero		1


	//   ....[71]....
        /*057c*/ 	.word	0x00004040
        /*0580*/ 	.word	0x00000008
        /*0584*/ 	.word	0x000000a0
        /*0588*/ 	.short	0x010a
        /*058a*/ 	.byte	0xff
	.zero		1


	//   ....[72]....
        /*058c*/ 	.word	0x000041b0
        /*0590*/ 	.word	0x00000000
        /*0594*/ 	.word	0x00000000
        /*0598*/ 	.short	0x0101
        /*059a*/ 	.byte	0xff
	.zero		1


	//   ....[73]....
        /*059c*/ 	.word	0x00004690
        /*05a0*/ 	.word	0x000000ff
        /*05a4*/ 	.word	0x00000098
        /*05a8*/ 	.short	0x010a
        /*05aa*/ 	.byte	0x15
	.zero		1


	//   ....[74]....
        /*05ac*/ 	.word	0x00004820
        /*05b0*/ 	.word	0x000000ff
        /*05b4*/ 	.word	0x00000070
        /*05b8*/ 	.short	0x010a
        /*05ba*/ 	.byte	0x15
	.zero		1


	//   ....[75]....
        /*05bc*/ 	.word	0x00004970
        /*05c0*/ 	.word	0x000000ff
        /*05c4*/ 	.word	0x00000050
        /*05c8*/ 	.short	0x010b
        /*05ca*/ 	.byte	0x15
	.zero		1


	//   ....[76]....
        /*05cc*/ 	.word	0x00004980
        /*05d0*/ 	.word	0x000000ff
        /*05d4*/ 	.word	0x00000000
        /*05d8*/ 	.short	0x0101
        /*05da*/ 	.byte	0x32
	.zero		1


	//   ....[77]....
        /*05dc*/ 	.word	0x00004990
        /*05e0*/ 	.word	0x000000ff
        /*05e4*/ 	.word	0x00000078
        /*05e8*/ 	.short	0x010a
        /*05ea*/ 	.byte	0x15
	.zero		1


	//   ....[78]....
        /*05ec*/ 	.word	0x00004ae0
        /*05f0*/ 	.word	0x000000ff
        /*05f4*/ 	.word	0x00000058
        /*05f8*/ 	.short	0x010b
        /*05fa*/ 	.byte	0x15
	.zero		1


	//   ....[79]....
        /*05fc*/ 	.word	0x00004af0
        /*0600*/ 	.word	0x000000ff
        /*0604*/ 	.word	0x00000000
        /*0608*/ 	.short	0x0101
        /*060a*/ 	.byte	0x31
	.zero		1


	//   ....[80]....
        /*060c*/ 	.word	0x00004b00
        /*0610*/ 	.word	0x000000ff
        /*0614*/ 	.word	0x00000080
        /*0618*/ 	.short	0x010a
        /*061a*/ 	.byte	0x15
	.zero		1


	//   ....[81]....
        /*061c*/ 	.word	0x00004c60
        /*0620*/ 	.word	0x000000ff
        /*0624*/ 	.word	0x00000060
        /*0628*/ 	.short	0x010b
        /*062a*/ 	.byte	0x15
	.zero		1


	//   ....[82]....
        /*062c*/ 	.word	0x00004c70
        /*0630*/ 	.word	0x000000ff
        /*0634*/ 	.word	0x00000000
        /*0638*/ 	.short	0x0101
        /*063a*/ 	.byte	0x30
	.zero		1


	//   ....[83]....
        /*063c*/ 	.word	0x00004c80
        /*0640*/ 	.word	0x000000ff
        /*0644*/ 	.word	0x00000088
        /*0648*/ 	.short	0x010a
        /*064a*/ 	.byte	0x15
	.zero		1


	//   ....[84]....
        /*064c*/ 	.word	0x00004e70
        /*0650*/ 	.word	0x000000ff
        /*0654*/ 	.word	0x00000068
        /*0658*/ 	.short	0x010b
        /*065a*/ 	.byte	0x15
	.zero		1


	//   ....[85]....
        /*065c*/ 	.word	0x00004e80
        /*0660*/ 	.word	0x000000ff
        /*0664*/ 	.word	0x00000000
        /*0668*/ 	.short	0x0101
        /*066a*/ 	.byte	0x2b
	.zero		1


	//   ....[86]....
        /*066c*/ 	.word	0x00004eb0
        /*0670*/ 	.word	0x000000ff
        /*0674*/ 	.word	0x00000070
        /*0678*/ 	.short	0x010a
        /*067a*/ 	.byte	0x15
	.zero		1


	//   ....[87]....
        /*067c*/ 	.word	0x00004ed0
        /*0680*/ 	.word	0x000000ff
        /*0684*/ 	.word	0x00000078
        /*0688*/ 	.short	0x010a
        /*068a*/ 	.byte	0x15
	.zero		1


	//   ....[88]....
        /*068c*/ 	.word	0x00004ef0
        /*0690*/ 	.word	0x000000ff
        /*0694*/ 	.word	0x00000080
        /*0698*/ 	.short	0x010a
        /*069a*/ 	.byte	0x15
	.zero		1


	//   ....[89]....
        /*069c*/ 	.word	0x00004f30
        /*06a0*/ 	.word	0x00000000
        /*06a4*/ 	.word	0x00000088
        /*06a8*/ 	.short	0x010a
        /*06aa*/ 	.byte	0xff
	.zero		1


	//   ....[90]....
        /*06ac*/ 	.word	0x00005280
        /*06b0*/ 	.word	0x00000003
        /*06b4*/ 	.word	0x000000a0
        /*06b8*/ 	.short	0x010a
        /*06ba*/ 	.byte	0xff
	.zero		1


	//   ....[91]....
        /*06bc*/ 	.word	0x00005400
        /*06c0*/ 	.word	0x00000000
        /*06c4*/ 	.word	0x00000000
        /*06c8*/ 	.short	0x0101
        /*06ca*/ 	.byte	0xff
	.zero		1


	//   ....[92]....
        /*06cc*/ 	.word	0x00005f50
        /*06d0*/ 	.word	0x00000002
        /*06d4*/ 	.word	0x00000050
        /*06d8*/ 	.short	0x010a
        /*06da*/ 	.byte	0xff
	.zero		1


	//   ....[93]....
        /*06dc*/ 	.word	0x00005fc0
        /*06e0*/ 	.word	0x00000047
        /*06e4*/ 	.word	0x000000c0
        /*06e8*/ 	.short	0x010a
        /*06ea*/ 	.byte	0xff
	.zero		1


	//   ....[94]....
        /*06ec*/ 	.word	0x000060b0
        /*06f0*/ 	.word	0x00000002
        /*06f4*/ 	.word	0x00000050
        /*06f8*/ 	.short	0x010a
        /*06fa*/ 	.byte	0xff
	.zero		1


	//   ....[95]....
        /*06fc*/ 	.word	0x000061c0
        /*0700*/ 	.word	0x00000000
        /*0704*/ 	.word	0x00000000
        /*0708*/ 	.short	0x0101
        /*070a*/ 	.byte	0xff
	.zero		1


	//   ....[96]....
        /*070c*/ 	.word	0x00006240
        /*0710*/ 	.word	0x00000047
        /*0714*/ 	.word	0x000000c0
        /*0718*/ 	.short	0x010a
        /*071a*/ 	.byte	0xff
	.zero		1


	//   ....[97]....
        /*071c*/ 	.word	0x00006d90
        /*0720*/ 	.word	0x00000070
        /*0724*/ 	.word	0x00000050
        /*0728*/ 	.short	0x010a
        /*072a*/ 	.byte	0xff
	.zero		1


	//   ....[98]....
        /*072c*/ 	.word	0x00006e60
        /*0730*/ 	.word	0x00000070
        /*0734*/ 	.word	0x00000050
        /*0738*/ 	.short	0x010a
        /*073a*/ 	.byte	0xff
	.zero		1


	//   ....[99]....
        /*073c*/ 	.word	0x00006f70
        /*0740*/ 	.word	0x00000000
        /*0744*/ 	.word	0x00000000
        /*0748*/ 	.short	0x0101
        /*074a*/ 	.byte	0xff
	.zero		1


	//   ....[100]....
        /*074c*/ 	.word	0x00007ae0
        /*0750*/ 	.word	0x00000070
        /*0754*/ 	.word	0x00000050
        /*0758*/ 	.short	0x010a
        /*075a*/ 	.byte	0xff
	.zero		1


	//   ....[101]....
        /*075c*/ 	.word	0x00007bb0
        /*0760*/ 	.word	0x00000070
        /*0764*/ 	.word	0x00000050
        /*0768*/ 	.short	0x010a
        /*076a*/ 	.byte	0xff
	.zero		1


	//   ....[102]....
        /*076c*/ 	.word	0x00007cc0
        /*0770*/ 	.word	0x00000000
        /*0774*/ 	.word	0x00000000
        /*0778*/ 	.short	0x0101
        /*077a*/ 	.byte	0xff
	.zero		1


	//   ....[103]....
        /*077c*/ 	.word	0x00008860
        /*0780*/ 	.word	0x00000066
        /*0784*/ 	.word	0x00000050
        /*0788*/ 	.short	0x010a
        /*078a*/ 	.byte	0xff
	.zero		1


	//   ....[104]....
        /*078c*/ 	.word	0x00008930
        /*0790*/ 	.word	0x00000066
        /*0794*/ 	.word	0x00000050
        /*0798*/ 	.short	0x010a
        /*079a*/ 	.byte	0xff
	.zero		1


	//   ....[105]....
        /*079c*/ 	.word	0x00008a40
        /*07a0*/ 	.word	0x00000000
        /*07a4*/ 	.word	0x00000000
        /*07a8*/ 	.short	0x0101
        /*07aa*/ 	.byte	0xff
	.zero		1


	//   ....[106]....
        /*07ac*/ 	.word	0x00008ed0
        /*07b0*/ 	.word	0x000000ff
        /*07b4*/ 	.word	0x00000000
        /*07b8*/ 	.short	0x0101
        /*07ba*/ 	.byte	0x04
	.zero		1


	//   ....[107]....
        /*07bc*/ 	.word	0x000096e0
        /*07c0*/ 	.word	0x00000000
        /*07c4*/ 	.word	0x00000110
        /*07c8*/ 	.short	0x010a
        /*07ca*/ 	.byte	0xff
	.zero		1


	//   ....[108]....
        /*07cc*/ 	.word	0x00009740
        /*07d0*/ 	.word	0x00000000
        /*07d4*/ 	.word	0x00000028
        /*07d8*/ 	.short	0x010a
        /*07da*/ 	.byte	0xff
	.zero		1


	//   ....[109]....
        /*07dc*/ 	.word	0x000097a0
        /*07e0*/ 	.word	0x00000000
        /*07e4*/ 	.word	0x00000028
        /*07e8*/ 	.short	0x010a
        /*07ea*/ 	.byte	0xff
	.zero		1


	//   ....[110]....
        /*07ec*/ 	.word	0x000097f0
        /*07f0*/ 	.word	0x00000003
        /*07f4*/ 	.word	0x000000a0
        /*07f8*/ 	.short	0x010a
        /*07fa*/ 	.byte	0xff
	.zero		1


	//   ....[111]....
        /*07fc*/ 	.word	0x00009850
        /*0800*/ 	.word	0x00000000
        /*0804*/ 	.word	0x00000000
        /*0808*/ 	.short	0x010a
        /*080a*/ 	.byte	0xff
	.zero		1


	//   ....[112]....
        /*080c*/ 	.word	0x000098b0
        /*0810*/ 	.word	0x00000000
        /*0814*/ 	.word	0x00000000
        /*0818*/ 	.short	0x010a
        /*081a*/ 	.byte	0xff
	.zero		1


	//   ....[113]....
        /*081c*/ 	.word	0x00009910
        /*0820*/ 	.word	0x00000000
        /*0824*/ 	.word	0x00000000
        /*0828*/ 	.short	0x010a
        /*082a*/ 	.byte	0xff
	.zero		1


	//   ....[114]....
        /*082c*/ 	.word	0x00009970
        /*0830*/ 	.word	0x00000000
        /*0834*/ 	.word	0x00000000
        /*0838*/ 	.short	0x010a
        /*083a*/ 	.byte	0xff
	.zero		1


	//   ....[115]....
        /*083c*/ 	.word	0x000099c0
        /*0840*/ 	.word	0x00000002
        /*0844*/ 	.word	0x00000100
        /*0848*/ 	.short	0x010a
        /*084a*/ 	.byte	0xff
	.zero		1


	//   ....[116]....
        /*084c*/ 	.word	0x00009a20
        /*0850*/ 	.word	0x00000002
        /*0854*/ 	.word	0x000000b0
        /*0858*/ 	.short	0x010a
        /*085a*/ 	.byte	0xff
	.zero		1


	//   ....[117]....
        /*085c*/ 	.word	0x00009a70
        /*0860*/ 	.word	0x00000002
        /*0864*/ 	.word	0x000000a0
        /*0868*/ 	.short	0x010a
        /*086a*/ 	.byte	0xff
	.zero		1


	//   ....[118]....
        /*086c*/ 	.word	0x00009ad0
        /*0870*/ 	.word	0x00000000
        /*0874*/ 	.word	0x000000b0
        /*0878*/ 	.short	0x010a
        /*087a*/ 	.byte	0xff
	.zero		1


	//   ....[119]....
        /*087c*/ 	.word	0x00009b20
        /*0880*/ 	.word	0x00000000
        /*0884*/ 	.word	0x000000a0
        /*0888*/ 	.short	0x010a
        /*088a*/ 	.byte	0xff
	.zero		1


	//   ....[120]....
        /*088c*/ 	.word	0x00009b80
        /*0890*/ 	.word	0x00000003
        /*0894*/ 	.word	0x000000e0
        /*0898*/ 	.short	0x010a
        /*089a*/ 	.byte	0xff
	.zero		1


	//   ....[121]....
        /*089c*/ 	.word	0x00009be0
        /*08a0*/ 	.word	0x00000000
        /*08a4*/ 	.word	0x00000000
        /*08a8*/ 	.short	0x010a
        /*08aa*/ 	.byte	0xff
	.zero		1


	//   ....[122]....
        /*08ac*/ 	.word	0x00009c40
        /*08b0*/ 	.word	0x00000000
        /*08b4*/ 	.word	0x00000000
        /*08b8*/ 	.short	0x010a
        /*08ba*/ 	.byte	0xff
	.zero		1


	//   ....[123]....
        /*08bc*/ 	.word	0x00009ca0
        /*08c0*/ 	.word	0x00000000
        /*08c4*/ 	.word	0x00000000
        /*08c8*/ 	.short	0x010a
        /*08ca*/ 	.byte	0xff
	.zero		1


	//   ....[124]....
        /*08cc*/ 	.word	0x00009d00
        /*08d0*/ 	.word	0x00000000
        /*08d4*/ 	.word	0x00000000
        /*08d8*/ 	.short	0x010a
        /*08da*/ 	.byte	0xff
	.zero		1


	//   ....[125]....
        /*08dc*/ 	.word	0x00009d60
        /*08e0*/ 	.word	0x00000000
        /*08e4*/ 	.word	0x00000000
        /*08e8*/ 	.short	0x010a
        /*08ea*/ 	.byte	0xff
	.zero		1


	//   ....[126]....
        /*08ec*/ 	.word	0x00009db0
        /*08f0*/ 	.word	0x00000008
        /*08f4*/ 	.word	0x000000a0
        /*08f8*/ 	.short	0x010a
        /*08fa*/ 	.byte	0xff
	.zero		1


	//   ....[127]....
        /*08fc*/ 	.word	0x00009e10
        /*0900*/ 	.word	0x00000000
        /*0904*/ 	.word	0x00000098
        /*0908*/ 	.short	0x010a
        /*090a*/ 	.byte	0xff
	.zero		1


	//   ....[128]....
        /*090c*/ 	.word	0x00009e70
        /*0910*/ 	.word	0x00000005
        /*0914*/ 	.word	0x00000070
        /*0918*/ 	.short	0x010a
        /*091a*/ 	.byte	0xff
	.zero		1


	//   ....[129]....
        /*091c*/ 	.word	0x00009ed0
        /*0920*/ 	.word	0x00000005
        /*0924*/ 	.word	0x00000078
        /*0928*/ 	.short	0x010a
        /*092a*/ 	.byte	0xff
	.zero		1


	//   ....[130]....
        /*092c*/ 	.word	0x00009f30
        /*0930*/ 	.word	0x00000005
        /*0934*/ 	.word	0x00000080
        /*0938*/ 	.short	0x010a
        /*093a*/ 	.byte	0xff
	.zero		1


	//   ....[131]....
        /*093c*/ 	.word	0x00009f90
        /*0940*/ 	.word	0x00000005
        /*0944*/ 	.word	0x00000088
        /*0948*/ 	.short	0x010a
        /*094a*/ 	.byte	0xff
	.zero		1


	//   ....[132]....
        /*094c*/ 	.word	0x00009ff0
        /*0950*/ 	.word	0x00000000
        /*0954*/ 	.word	0x00000070
        /*0958*/ 	.short	0x010a
        /*095a*/ 	.byte	0xff
	.zero		1


	//   ....[133]....
        /*095c*/ 	.word	0x0000a050
        /*0960*/ 	.word	0x00000000
        /*0964*/ 	.word	0x00000078
        /*0968*/ 	.short	0x010a
        /*096a*/ 	.byte	0xff
	.zero		1


	//   ....[134]....
        /*096c*/ 	.word	0x0000a0b0
        /*0970*/ 	.word	0x00000000
        /*0974*/ 	.word	0x00000080
        /*0978*/ 	.short	0x010a
        /*097a*/ 	.byte	0xff
	.zero		1


	//   ....[135]....
        /*097c*/ 	.word	0x0000a100
        /*0980*/ 	.word	0x00000003
        /*0984*/ 	.word	0x000000a0
        /*0988*/ 	.short	0x010a
        /*098a*/ 	.byte	0xff
	.zero		1


	//   ....[136]....
        /*098c*/ 	.word	0x0000a150
        /*0990*/ 	.word	0x00000002
        /*0994*/ 	.word	0x00000050
        /*0998*/ 	.short	0x010a
        /*099a*/ 	.byte	0xff
	.zero		1


	//   ....[137]....
        /*099c*/ 	.word	0x0000a1a0
        /*09a0*/ 	.word	0x00000047
        /*09a4*/ 	.word	0x000000c0
        /*09a8*/ 	.short	0x010a
        /*09aa*/ 	.byte	0xff
	.zero		1


	//   ....[138]....
        /*09ac*/ 	.word	0x0000a1f0
        /*09b0*/ 	.word	0x00000070
        /*09b4*/ 	.word	0x00000050
        /*09b8*/ 	.short	0x010a
        /*09ba*/ 	.byte	0xff
	.zero		1


	//   ....[139]....
        /*09bc*/ 	.word	0x0000a240
        /*09c0*/ 	.word	0x00000070
        /*09c4*/ 	.word	0x00000050
        /*09c8*/ 	.short	0x010a
        /*09ca*/ 	.byte	0xff
	.zero		1


	//   ....[140]....
        /*09cc*/ 	.word	0x0000a290
        /*09d0*/ 	.word	0x00000066
        /*09d4*/ 	.word	0x00000050
        /*09d8*/ 	.short	0x010a
        /*09da*/ 	.byte	0xff
	.zero		1


	//----- nvinfo : EIATTR_NUM_MBARRIERS
	.align		4
.L_48:
        /*09dc*/ 	.byte	0x03, 0x38
        /*09de*/ 	.short	0x0024


	//----- nvinfo : EIATTR_EXIT_INSTR_OFFSETS
	.align		4
        /*09e0*/ 	.byte	0x04, 0x1c
        /*09e2*/ 	.short	(.L_50 - .L_49)


	//   ....[0]....
.L_49:
        /*09e4*/ 	.word	0x000029a0


	//   ....[1]....
        /*09e8*/ 	.word	0x00002eb0


	//   ....[2]....
        /*09ec*/ 	.word	0x00002f10


	//   ....[3]....
        /*09f0*/ 	.word	0x00003d40


	//   ....[4]....
        /*09f4*/ 	.word	0x00004f60


	//   ....[5]....
        /*09f8*/ 	.word	0x00004fa0


	//   ....[6]....
        /*09fc*/ 	.word	0x000096d0


	//----- nvinfo : EIATTR_MAX_THREADS
	.align		4
.L_50:
        /*0a00*/ 	.byte	0x04, 0x05
        /*0a02*/ 	.short	(.L_52 - .L_51)
.L_51:
        /*0a04*/ 	.word	0x00000100
        /*0a08*/ 	.word	0x00000001
        /*0a0c*/ 	.word	0x00000001


	//----- nvinfo : EIATTR_CRS_STACK_SIZE
	.align		4
.L_52:
        /*0a10*/ 	.byte	0x04, 0x1e
        /*0a12*/ 	.short	(.L_54 - .L_53)
.L_53:
        /*0a14*/ 	.word	0x00000000


	//----- nvinfo : EIATTR_CBANK_PARAM_SIZE
	.align		4
.L_54:
        /*0a18*/ 	.byte	0x03, 0x19
        /*0a1a*/ 	.short	0x0800


	//----- nvinfo : EIATTR_PARAM_CBANK
	.align		4
        /*0a1c*/ 	.byte	0x04, 0x0a
        /*0a1e*/ 	.short	(.L_56 - .L_55)
	.align		4
.L_55:
        /*0a20*/ 	.word	index@(.nv.constant0._ZN7cutlass13device_kernelINS_4gemm6kernel13GemmUniversalIN4cute5tupleIJiiiiEEENS1_10collective13CollectiveMmaINS1_35MainloopSm100TmaUmmaWarpSpecializedILi5ELi2ELi4ENS5_IJNS4_1CILi2EEENSA_ILi1EEESC_EEEEENS5_IJNSA_ILi64EEENSA_ILi256EEENSA_ILi32EEEEEENS_12float_e5m2_tENS5_IJlSC_lEEESJ_SK_NS4_8TiledMMAINS4_8MMA_AtomIJNS4_10MMA_TraitsINS4_19SM100_MMA_F8F6F4_SSEJSJ_SJ_fSF_SG_NS4_17integral_constantINS4_4UMMA5MajorELSR_0EEESS_NSP_INSQ_7ScaleInELST_0EEESU_EEEEEENS4_6LayoutINS5_IJSC_SC_SC_EEENS5_IJNSA_ILi0EEESZ_SZ_EEEEENS5_IJNS4_10UnderscoreES12_S12_EEEEENS4_13SM90_TMA_LOADENS4_14ComposedLayoutINS4_7SwizzleILi1ELi4ELi3EEENS4_18smem_ptr_flag_bitsILi8EEENSX_INS5_IJNSA_ILi8EEESH_EEENS5_IJSH_SC_EEEEEEEvNS4_8identityENS4_23SM90_TMA_LOAD_MULTICASTES1F_vS1G_EENS_8epilogue10collective18CollectiveEpilogueINS1J_23Sm100TmaWarpSpecializedILi4ELi2ELi32ELb0ELb0EEEJSI_NS5_IJNSX_ISF_SC_EES1O_EEESJ_SK_SJ_SK_NS1J_6fusion15FusionCallbacksIS1N_NS1Q_17LinearCombinationISJ_fSJ_fLNS_15FloatRoundStyleE2EEESI_S1P_JEEENS4_5SM1004TMEM4LOAD26SM100_TMEM_LOAD_16dp32b32xES15_NS16_INS17_ILi2ELi4ELi3EEES1A_NSX_INS5_IJS1B_SF_EEENS5_IJSF_SC_EEEEEEENS4_39AutoVectorizingCopyWithAssumedAlignmentILi128EEENS4_14SM90_TMA_STOREES24_S26_S26_EEEvvEEEEvNT_6ParamsE)
        /*0a24*/ 	.short	0x0380
        /*0a26*/ 	.short	0x0800


	//----- nvinfo : EIATTR_SW_WAR
	.align		4
.L_56:
        /*0a28*/ 	.byte	0x04, 0x36
        /*0a2a*/ 	.short	(.L_58 - .L_57)
.L_57:
        /*0a2c*/ 	.word	0x00000008
.L_58:


//--------------------- .nv.callgraph             --------------------------
	.section	.nv.callgraph,"",@"SHT_CUDA_CALLGRAPH"
	.align	4
	.sectionentsize	8
	.align		4
        /*0000*/ 	.word	0x00000000
	.align		4
        /*0004*/ 	.word	0xffffffff
	.align		4
        /*0008*/ 	.word	index@(_ZN7cutlass13device_kernelINS_4gemm6kernel13GemmUniversalIN4cute5tupleIJiiiiEEENS1_10collective13CollectiveMmaINS1_35MainloopSm100TmaUmmaWarpSpecializedILi5ELi2ELi4ENS5_IJNS4_1CILi2EEENSA_ILi1EEESC_EEEEENS5_IJNSA_ILi64EEENSA_ILi256EEENSA_ILi32EEEEEENS_12float_e5m2_tENS5_IJlSC_lEEESJ_SK_NS4_8TiledMMAINS4_8MMA_AtomIJNS4_10MMA_TraitsINS4_19SM100_MMA_F8F6F4_SSEJSJ_SJ_fSF_SG_NS4_17integral_constantINS4_4UMMA5MajorELSR_0EEESS_NSP_INSQ_7ScaleInELST_0EEESU_EEEEEENS4_6LayoutINS5_IJSC_SC_SC_EEENS5_IJNSA_ILi0EEESZ_SZ_EEEEENS5_IJNS4_10UnderscoreES12_S12_EEEEENS4_13SM90_TMA_LOADENS4_14ComposedLayoutINS4_7SwizzleILi1ELi4ELi3EEENS4_18smem_ptr_flag_bitsILi8EEENSX_INS5_IJNSA_ILi8EEESH_EEENS5_IJSH_SC_EEEEEEEvNS4_8identityENS4_23SM90_TMA_LOAD_MULTICASTES1F_vS1G_EENS_8epilogue10collective18CollectiveEpilogueINS1J_23Sm100TmaWarpSpecializedILi4ELi2ELi32ELb0ELb0EEEJSI_NS5_IJNSX_ISF_SC_EES1O_EEESJ_SK_SJ_SK_NS1J_6fusion15FusionCallbacksIS1N_NS1Q_17LinearCombinationISJ_fSJ_fLNS_15FloatRoundStyleE2EEESI_S1P_JEEENS4_5SM1004TMEM4LOAD26SM100_TMEM_LOAD_16dp32b32xES15_NS16_INS17_ILi2ELi4ELi3EEES1A_NSX_INS5_IJS1B_SF_EEENS5_IJSF_SC_EEEEEEENS4_39AutoVectorizingCopyWithAssumedAlignmentILi128EEENS4_14SM90_TMA_STOREES24_S26_S26_EEEvvEEEEvNT_6ParamsE)
	.align		4
        /*000c*/ 	.word	index@(__assertfail)
	.align		4
        /*0010*/ 	.word	0x00000000
	.align		4
        /*0014*/ 	.word	0xfffffffe
	.align		4
        /*0018*/ 	.word	0x00000000
	.align		4
        /*001c*/ 	.word	0xfffffffd
	.align		4
        /*0020*/ 	.word	0x00000000
	.align		4
        /*0024*/ 	.word	0xfffffffc


//--------------------- .nv.constant4             --------------------------
	.section	.nv.constant4,"a",@progbits
	.align	8
	.align		8
.nv.constant4:
        /*0000*/ 	.dword	__assertfail
	.align		8
        /*0008*/ 	.dword	__unnamed_1
	.align		8
        /*0010*/ 	.dword	__unnamed_2
	.align		8
        /*0018*/ 	.dword	__unnamed_3
	.align		8
        /*0020*/ 	.dword	_ZN40_INTERNAL_9f8a7d1e_4_k_cu_c838e1d7_107474cuda3std3__45__cpo5beginE
	.align		8
        /*0028*/ 	.dword	_ZN40_INTERNAL_9f8a7d1e_4_k_cu_c838e1d7_107474cuda3std3__45__cpo3endE
	.align		8
        /*0030*/ 	.dword	_ZN40_INTERNAL_9f8a7d1e_4_k_cu_c838e1d7_107474cuda3std3__45__cpo6cbeginE
	.align		8
        /*0038*/ 	.dword	_ZN40_INTERNAL_9f8a7d1e_4_k_cu_c838e1d7_107474cuda3std3__45__cpo4cendE
	.align		8
        /*0040*/ 	.dword	_ZN40_INTERNAL_9f8a7d1e_4_k_cu_c838e1d7_107474cuda3std3__442_GLOBAL__N__9f8a7d1e_4_k_cu_c838e1d7_107476ignoreE
	.align		8
        /*0048*/ 	.dword	_ZN40_INTERNAL_9f8a7d1e_4_k_cu_c838e1d7_107474cuda3std3__419piecewise_constructE
	.align		8
        /*0050*/ 	.dword	_ZN40_INTERNAL_9f8a7d1e_4_k_cu_c838e1d7_107474cuda3std3__48in_placeE
	.align		8
        /*0058*/ 	.dword	_ZN40_INTERNAL_9f8a7d1e_4_k_cu_c838e1d7_107474cuda3std6ranges3__45__cpo4swapE
	.align		8
        /*0060*/ 	.dword	_ZN40_INTERNAL_9f8a7d1e_4_k_cu_c838e1d7_107474cuda3std6ranges3__45__cpo9iter_moveE
	.align		8
        /*0068*/ 	.dword	_ZN40_INTERNAL_9f8a7d1e_4_k_cu_c838e1d7_107474cute7productE
	.align		8
        /*0070*/ 	.dword	_ZN40_INTERNAL_9f8a7d1e_4_k_cu_c838e1d7_107474cute1_E
	.align		8
        /*0078*/ 	.dword	$str$25
	.align		8
        /*0080*/ 	.dword	$str$26
	.align		8
        /*0088*/ 	.dword	$str$27
	.align		8
        /*0090*/ 	.dword	$str$28


//--------------------- .text._ZN7cutlass13device_kernelINS_4gemm6kernel13GemmUniversalIN4cute5tupleIJiiiiEEENS1_10collective13CollectiveMmaINS1_35MainloopSm100TmaUmmaWarpSpecializedILi5ELi2ELi4ENS5_IJNS4_1CILi2EEENSA_ILi1EEESC_EEEEENS5_IJNSA_ILi64EEENSA_ILi256EEENSA_ILi32EEEEEENS_12float_e5m2_tENS5_IJlSC_lEEESJ_SK_NS4_8TiledMMAINS4_8MMA_AtomIJNS4_10MMA_TraitsINS4_19SM100_MMA_F8F6F4_SSEJSJ_SJ_fSF_SG_NS4_17integral_constantINS4_4UMMA5MajorELSR_0EEESS_NSP_INSQ_7ScaleInELST_0EEESU_EEEEEENS4_6LayoutINS5_IJSC_SC_SC_EEENS5_IJNSA_ILi0EEESZ_SZ_EEEEENS5_IJNS4_10UnderscoreES12_S12_EEEEENS4_13SM90_TMA_LOADENS4_14ComposedLayoutINS4_7SwizzleILi1ELi4ELi3EEENS4_18smem_ptr_flag_bitsILi8EEENSX_INS5_IJNSA_ILi8EEESH_EEENS5_IJSH_SC_EEEEEEEvNS4_8identityENS4_23SM90_TMA_LOAD_MULTICASTES1F_vS1G_EENS_8epilogue10collective18CollectiveEpilogueINS1J_23Sm100TmaWarpSpecializedILi4ELi2ELi32ELb0ELb0EEEJSI_NS5_IJNSX_ISF_SC_EES1O_EEESJ_SK_SJ_SK_NS1J_6fusion15FusionCallbacksIS1N_NS1Q_17LinearCombinationISJ_fSJ_fLNS_15FloatRoundStyleE2EEESI_S1P_JEEENS4_5SM1004TMEM4LOAD26SM100_TMEM_LOAD_16dp32b32xES15_NS16_INS17_ILi2ELi4ELi3EEES1A_NSX_INS5_IJS1B_SF_EEENS5_IJSF_SC_EEEEEEENS4_39AutoVectorizingCopyWithAssumedAlignmentILi128EEENS4_14SM90_TMA_STOREES24_S26_S26_EEEvvEEEEvNT_6ParamsE --------------------------
	.section	.text._ZN7cutlass13device_kernelINS_4gemm6kernel13GemmUniversalIN4cute5tupleIJiiiiEEENS1_10collective13CollectiveMmaINS1_35MainloopSm100TmaUmmaWarpSpecializedILi5ELi2ELi4ENS5_IJNS4_1CILi2EEENSA_ILi1EEESC_EEEEENS5_IJNSA_ILi64EEENSA_ILi256EEENSA_ILi32EEEEEENS_12float_e5m2_tENS5_IJlSC_lEEESJ_SK_NS4_8TiledMMAINS4_8MMA_AtomIJNS4_10MMA_TraitsINS4_19SM100_MMA_F8F6F4_SSEJSJ_SJ_fSF_SG_NS4_17integral_constantINS4_4UMMA5MajorELSR_0EEESS_NSP_INSQ_7ScaleInELST_0EEESU_EEEEEENS4_6LayoutINS5_IJSC_SC_SC_EEENS5_IJNSA_ILi0EEESZ_SZ_EEEEENS5_IJNS4_10UnderscoreES12_S12_EEEEENS4_13SM90_TMA_LOADENS4_14ComposedLayoutINS4_7SwizzleILi1ELi4ELi3EEENS4_18smem_ptr_flag_bitsILi8EEENSX_INS5_IJNSA_ILi8EEESH_EEENS5_IJSH_SC_EEEEEEEvNS4_8identityENS4_23SM90_TMA_LOAD_MULTICASTES1F_vS1G_EENS_8epilogue10collective18CollectiveEpilogueINS1J_23Sm100TmaWarpSpecializedILi4ELi2ELi32ELb0ELb0EEEJSI_NS5_IJNSX_ISF_SC_EES1O_EEESJ_SK_SJ_SK_NS1J_6fusion15FusionCallbacksIS1N_NS1Q_17LinearCombinationISJ_fSJ_fLNS_15FloatRoundStyleE2EEESI_S1P_JEEENS4_5SM1004TMEM4LOAD26SM100_TMEM_LOAD_16dp32b32xES15_NS16_INS17_ILi2ELi4ELi3EEES1A_NSX_INS5_IJS1B_SF_EEENS5_IJSF_SC_EEEEEEENS4_39AutoVectorizingCopyWithAssumedAlignmentILi128EEENS4_14SM90_TMA_STOREES24_S26_S26_EEEvvEEEEvNT_6ParamsE,"ax",@progbits
	.align	128
.text._ZN7cutlass13device_kernelINS_4gemm6kernel13GemmUniversalIN4cute5tupleIJiiiiEEENS1_10collective13CollectiveMmaINS1_35MainloopSm100TmaUmmaWarpSpecializedILi5ELi2ELi4ENS5_IJNS4_1CILi2EEENSA_ILi1EEESC_EEEEENS5_IJNSA_ILi64EEENSA_ILi256EEENSA_ILi32EEEEEENS_12float_e5m2_tENS5_IJlSC_lEEESJ_SK_NS4_8TiledMMAINS4_8MMA_AtomIJNS4_10MMA_TraitsINS4_19SM100_MMA_F8F6F4_SSEJSJ_SJ_fSF_SG_NS4_17integral_constantINS4_4UMMA5MajorELSR_0EEESS_NSP_INSQ_7ScaleInELST_0EEESU_EEEEEENS4_6LayoutINS5_IJSC_SC_SC_EEENS5_IJNSA_ILi0EEESZ_SZ_EEEEENS5_IJNS4_10UnderscoreES12_S12_EEEEENS4_13SM90_TMA_LOADENS4_14ComposedLayoutINS4_7SwizzleILi1ELi4ELi3EEENS4_18smem_ptr_flag_bitsILi8EEENSX_INS5_IJNSA_ILi8EEESH_EEENS5_IJSH_SC_EEEEEEEvNS4_8identityENS4_23SM90_TMA_LOAD_MULTICASTES1F_vS1G_EENS_8epilogue10collective18CollectiveEpilogueINS1J_23Sm100TmaWarpSpecializedILi4ELi2ELi32ELb0ELb0EEEJSI_NS5_IJNSX_ISF_SC_EES1O_EEESJ_SK_SJ_SK_NS1J_6fusion15FusionCallbacksIS1N_NS1Q_17LinearCombinationISJ_fSJ_fLNS_15FloatRoundStyleE2EEESI_S1P_JEEENS4_5SM1004TMEM4LOAD26SM100_TMEM_LOAD_16dp32b32xES15_NS16_INS17_ILi2ELi4ELi3EEES1A_NSX_INS5_IJS1B_SF_EEENS5_IJSF_SC_EEEEEEENS4_39AutoVectorizingCopyWithAssumedAlignmentILi128EEENS4_14SM90_TMA_STOREES24_S26_S26_EEEvvEEEEvNT_6ParamsE:
        .type           _ZN7cutlass13device_kernelINS_4gemm6kernel13GemmUniversalIN4cute5tupleIJiiiiEEENS1_10collective13CollectiveMmaINS1_35MainloopSm100TmaUmmaWarpSpecializedILi5ELi2ELi4ENS5_IJNS4_1CILi2EEENSA_ILi1EEESC_EEEEENS5_IJNSA_ILi64EEENSA_ILi256EEENSA_ILi32EEEEEENS_12float_e5m2_tENS5_IJlSC_lEEESJ_SK_NS4_8TiledMMAINS4_8MMA_AtomIJNS4_10MMA_TraitsINS4_19SM100_MMA_F8F6F4_SSEJSJ_SJ_fSF_SG_NS4_17integral_constantINS4_4UMMA5MajorELSR_0EEESS_NSP_INSQ_7ScaleInELST_0EEESU_EEEEEENS4_6LayoutINS5_IJSC_SC_SC_EEENS5_IJNSA_ILi0EEESZ_SZ_EEEEENS5_IJNS4_10UnderscoreES12_S12_EEEEENS4_13SM90_TMA_LOADENS4_14ComposedLayoutINS4_7SwizzleILi1ELi4ELi3EEENS4_18smem_ptr_flag_bitsILi8EEENSX_INS5_IJNSA_ILi8EEESH_EEENS5_IJSH_SC_EEEEEEEvNS4_8identityENS4_23SM90_TMA_LOAD_MULTICASTES1F_vS1G_EENS_8epilogue10collective18CollectiveEpilogueINS1J_23Sm100TmaWarpSpecializedILi4ELi2ELi32ELb0ELb0EEEJSI_NS5_IJNSX_ISF_SC_EES1O_EEESJ_SK_SJ_SK_NS1J_6fusion15FusionCallbacksIS1N_NS1Q_17LinearCombinationISJ_fSJ_fLNS_15FloatRoundStyleE2EEESI_S1P_JEEENS4_5SM1004TMEM4LOAD26SM100_TMEM_LOAD_16dp32b32xES15_NS16_INS17_ILi2ELi4ELi3EEES1A_NSX_INS5_IJS1B_SF_EEENS5_IJSF_SC_EEEEEEENS4_39AutoVectorizingCopyWithAssumedAlignmentILi128EEENS4_14SM90_TMA_STOREES24_S26_S26_EEEvvEEEEvNT_6ParamsE,@function
        .size           _ZN7cutlass13device_kernelINS_4gemm6kernel13GemmUniversalIN4cute5tupleIJiiiiEEENS1_10collective13CollectiveMmaINS1_35MainloopSm100TmaUmmaWarpSpecializedILi5ELi2ELi4ENS5_IJNS4_1CILi2EEENSA_ILi1EEESC_EEEEENS5_IJNSA_ILi64EEENSA_ILi256EEENSA_ILi32EEEEEENS_12float_e5m2_tENS5_IJlSC_lEEESJ_SK_NS4_8TiledMMAINS4_8MMA_AtomIJNS4_10MMA_TraitsINS4_19SM100_MMA_F8F6F4_SSEJSJ_SJ_fSF_SG_NS4_17integral_constantINS4_4UMMA5MajorELSR_0EEESS_NSP_INSQ_7ScaleInELST_0EEESU_EEEEEENS4_6LayoutINS5_IJSC_SC_SC_EEENS5_IJNSA_ILi0EEESZ_SZ_EEEEENS5_IJNS4_10UnderscoreES12_S12_EEEEENS4_13SM90_TMA_LOADENS4_14ComposedLayoutINS4_7SwizzleILi1ELi4ELi3EEENS4_18smem_ptr_flag_bitsILi8EEENSX_INS5_IJNSA_ILi8EEESH_EEENS5_IJSH_SC_EEEEEEEvNS4_8identityENS4_23SM90_TMA_LOAD_MULTICASTES1F_vS1G_EENS_8epilogue10collective18CollectiveEpilogueINS1J_23Sm100TmaWarpSpecializedILi4ELi2ELi32ELb0ELb0EEEJSI_NS5_IJNSX_ISF_SC_EES1O_EEESJ_SK_SJ_SK_NS1J_6fusion15FusionCallbacksIS1N_NS1Q_17LinearCombinationISJ_fSJ_fLNS_15FloatRoundStyleE2EEESI_S1P_JEEENS4_5SM1004TMEM4LOAD26SM100_TMEM_LOAD_16dp32b32xES15_NS16_INS17_ILi2ELi4ELi3EEES1A_NSX_INS5_IJS1B_SF_EEENS5_IJSF_SC_EEEEEEENS4_39AutoVectorizingCopyWithAssumedAlignmentILi128EEENS4_14SM90_TMA_STOREES24_S26_S26_EEEvvEEEEvNT_6ParamsE,(.L_x_180 - _ZN7cutlass13device_kernelINS_4gemm6kernel13GemmUniversalIN4cute5tupleIJiiiiEEENS1_10collective13CollectiveMmaINS1_35MainloopSm100TmaUmmaWarpSpecializedILi5ELi2ELi4ENS5_IJNS4_1CILi2EEENSA_ILi1EEESC_EEEEENS5_IJNSA_ILi64EEENSA_ILi256EEENSA_ILi32EEEEEENS_12float_e5m2_tENS5_IJlSC_lEEESJ_SK_NS4_8TiledMMAINS4_8MMA_AtomIJNS4_10MMA_TraitsINS4_19SM100_MMA_F8F6F4_SSEJSJ_SJ_fSF_SG_NS4_17integral_constantINS4_4UMMA5MajorELSR_0EEESS_NSP_INSQ_7ScaleInELST_0EEESU_EEEEEENS4_6LayoutINS5_IJSC_SC_SC_EEENS5_IJNSA_ILi0EEESZ_SZ_EEEEENS5_IJNS4_10UnderscoreES12_S12_EEEEENS4_13SM90_TMA_LOADENS4_14ComposedLayoutINS4_7SwizzleILi1ELi4ELi3EEENS4_18smem_ptr_flag_bitsILi8EEENSX_INS5_IJNSA_ILi8EEESH_EEENS5_IJSH_SC_EEEEEEEvNS4_8identityENS4_23SM90_TMA_LOAD_MULTICASTES1F_vS1G_EENS_8epilogue10collective18CollectiveEpilogueINS1J_23Sm100TmaWarpSpecializedILi4ELi2ELi32ELb0ELb0EEEJSI_NS5_IJNSX_ISF_SC_EES1O_EEESJ_SK_SJ_SK_NS1J_6fusion15FusionCallbacksIS1N_NS1Q_17LinearCombinationISJ_fSJ_fLNS_15FloatRoundStyleE2EEESI_S1P_JEEENS4_5SM1004TMEM4LOAD26SM100_TMEM_LOAD_16dp32b32xES15_NS16_INS17_ILi2ELi4ELi3EEES1A_NSX_INS5_IJS1B_SF_EEENS5_IJSF_SC_EEEEEEENS4_39AutoVectorizingCopyWithAssumedAlignmentILi128EEENS4_14SM90_TMA_STOREES24_S26_S26_EEEvvEEEEvNT_6ParamsE)
        .other          _ZN7cutlass13device_kernelINS_4gemm6kernel13GemmUniversalIN4cute5tupleIJiiiiEEENS1_10collective13CollectiveMmaINS1_35MainloopSm100TmaUmmaWarpSpecializedILi5ELi2ELi4ENS5_IJNS4_1CILi2EEENSA_ILi1EEESC_EEEEENS5_IJNSA_ILi64EEENSA_ILi256EEENSA_ILi32EEEEEENS_12float_e5m2_tENS5_IJlSC_lEEESJ_SK_NS4_8TiledMMAINS4_8MMA_AtomIJNS4_10MMA_TraitsINS4_19SM100_MMA_F8F6F4_SSEJSJ_SJ_fSF_SG_NS4_17integral_constantINS4_4UMMA5MajorELSR_0EEESS_NSP_INSQ_7ScaleInELST_0EEESU_EEEEEENS4_6LayoutINS5_IJSC_SC_SC_EEENS5_IJNSA_ILi0EEESZ_SZ_EEEEENS5_IJNS4_10UnderscoreES12_S12_EEEEENS4_13SM90_TMA_LOADENS4_14ComposedLayoutINS4_7SwizzleILi1ELi4ELi3EEENS4_18smem_ptr_flag_bitsILi8EEENSX_INS5_IJNSA_ILi8EEESH_EEENS5_IJSH_SC_EEEEEEEvNS4_8identityENS4_23SM90_TMA_LOAD_MULTICASTES1F_vS1G_EENS_8epilogue10collective18CollectiveEpilogueINS1J_23Sm100TmaWarpSpecializedILi4ELi2ELi32ELb0ELb0EEEJSI_NS5_IJNSX_ISF_SC_EES1O_EEESJ_SK_SJ_SK_NS1J_6fusion15FusionCallbacksIS1N_NS1Q_17LinearCombinationISJ_fSJ_fLNS_15FloatRoundStyleE2EEESI_S1P_JEEENS4_5SM1004TMEM4LOAD26SM100_TMEM_LOAD_16dp32b32xES15_NS16_INS17_ILi2ELi4ELi3EEES1A_NSX_INS5_IJS1B_SF_EEENS5_IJSF_SC_EEEEEEENS4_39AutoVectorizingCopyWithAssumedAlignmentILi128EEENS4_14SM90_TMA_STOREES24_S26_S26_EEEvvEEEEvNT_6ParamsE,@"STO_CUDA_ENTRY STV_DEFAULT"
_ZN7cutlass13device_kernelINS_4gemm6kernel13GemmUniversalIN4cute5tupleIJiiiiEEENS1_10collective13CollectiveMmaINS1_35MainloopSm100TmaUmmaWarpSpecializedILi5ELi2ELi4ENS5_IJNS4_1CILi2EEENSA_ILi1EEESC_EEEEENS5_IJNSA_ILi64EEENSA_ILi256EEENSA_ILi32EEEEEENS_12float_e5m2_tENS5_IJlSC_lEEESJ_SK_NS4_8TiledMMAINS4_8MMA_AtomIJNS4_10MMA_TraitsINS4_19SM100_MMA_F8F6F4_SSEJSJ_SJ_fSF_SG_NS4_17integral_constantINS4_4UMMA5MajorELSR_0EEESS_NSP_INSQ_7ScaleInELST_0EEESU_EEEEEENS4_6LayoutINS5_IJSC_SC_SC_EEENS5_IJNSA_ILi0EEESZ_SZ_EEEEENS5_IJNS4_10UnderscoreES12_S12_EEEEENS4_13SM90_TMA_LOADENS4_14ComposedLayoutINS4_7SwizzleILi1ELi4ELi3EEENS4_18smem_ptr_flag_bitsILi8EEENSX_INS5_IJNSA_ILi8EEESH_EEENS5_IJSH_SC_EEEEEEEvNS4_8identityENS4_23SM90_TMA_LOAD_MULTICASTES1F_vS1G_EENS_8epilogue10collective18CollectiveEpilogueINS1J_23Sm100TmaWarpSpecializedILi4ELi2ELi32ELb0ELb0EEEJSI_NS5_IJNSX_ISF_SC_EES1O_EEESJ_SK_SJ_SK_NS1J_6fusion15FusionCallbacksIS1N_NS1Q_17LinearCombinationISJ_fSJ_fLNS_15FloatRoundStyleE2EEESI_S1P_JEEENS4_5SM1004TMEM4LOAD26SM100_TMEM_LOAD_16dp32b32xES15_NS16_INS17_ILi2ELi4ELi3EEES1A_NSX_INS5_IJS1B_SF_EEENS5_IJSF_SC_EEEEEEENS4_39AutoVectorizingCopyWithAssumedAlignmentILi128EEENS4_14SM90_TMA_STOREES24_S26_S26_EEEvvEEEEvNT_6ParamsE:
[----:B------:R-:W1:Y:S01]  /*0000*/  LDC R1, c[0x0][0x37c] ;  /* 0x0000df00ff017b82 */ /* 0x000e620000000800 */
[----:B------:R-:W2:Y:S01]  /*0010*/  S2R R95, SR_TID.X ;  /* 0x00000000005f7919 */ /* 0x000ea20000002100 */
[----:B------:R-:W3:Y:S01]  /*0020*/  LDCU.64 UR8, c[0x0][0x890] ;  /* 0x00011200ff0877ac */ /* 0x000ee20008000a00 */
[----:B------:R-:W-:Y:S02]  /*0030*/  PRMT R85, RZ, 0x7610, R85 ;  /* 0x00007610ff557816 */ /* 0x000fe40000000055 */
[----:B------:R-:W-:Y:S01]  /*0040*/  ELECT P3, URZ, PT ;  /* 0x0000000000ff782f */ /* 0x000fe20003860000 */
[----:B---3--:R-:W-:-:S04]  /*0050*/  UISETP.NE.U32.AND UP0, UPT, UR8, URZ, UPT ;  /* 0x000000ff0800728c */ /* 0x008fc8000bf05070 */
[----:B------:R-:W-:Y:S01]  /*0060*/  UISETP.NE.AND.EX UP0, UPT, UR9, URZ, UPT, UP0 ;  /* 0x000000ff0900728c */ /* 0x000fe2000bf05300 */
[----:B--2---:R-:W-:-:S05]  /*0070*/  SHF.R.U32.HI R86, RZ, 0x5, R95 ;  /* 0x00000005ff567819 */ /* 0x004fca000001165f */
[----:B------:R-:W2:Y:S02]  /*0080*/  SHFL.IDX PT, R0, R86, RZ, 0x1f ;  /* 0x00001fff56007589 */ /* 0x000ea400000e0000 */
[----:B--2---:R-:W-:Y:S01]  /*0090*/  R2UR UR18, R0 ;  /* 0x00000000001272ca */ /* 0x004fe200000e0000 */
[----:B-1----:R-:W-:-:S14]  /*00a0*/  BRA.U UP0, `(.L_x_0) ;  /* 0x0000000100307547 */ /* 0x002fdc000b800000 */
[----:B------:R-:W1:Y:S02]  /*00b0*/  LDCU.64 UR4, c[0x0][0x888] ;  /* 0x00011100ff0477ac */ /* 0x000e640008000a00 */
[----:B-1----:R-:W-:-:S04]  /*00c0*/  UISETP.NE.U32.AND UP0, UPT, UR4, URZ, UPT ;  /* 0x000000ff0400728c */ /* 0x002fc8000bf05070 */
[----:B------:R-:W-:-:S09]  /*00d0*/  UISETP.NE.AND.EX UP0, UPT, UR5, URZ, UPT, UP0 ;  /* 0x000000ff0500728c */ /* 0x000fd2000bf05300 */
[----:B------:R-:W-:Y:S05]  /*00e0*/  BRA.U !UP0, `(.L_x_1) ;  /* 0x0000000108147547 */ /* 0x000fea000b800000 */
[----:B------:R-:W1:Y:S01]  /*00f0*/  LDC.64 R2, c[0x0][0x888] ;  /* 0x00022200ff027b82 */ /* 0x000e620000000a00 */
[----:B------:R-:W1:Y:S02]  /*0100*/  LDCU.64 UR4, c[0x0][0x358] ;  /* 0x00006b00ff0477ac */ /* 0x000e640008000a00 */
[----:B-1----:R1:W5:Y:S01]  /*0110*/  LDG.E R41, desc[UR4][R2.64] ;  /* 0x0000000402297981 */ /* 0x002362000c1e1900 */
[----:B------:R-:W-:Y:S01]  /*0120*/  HFMA2 R85, -RZ, RZ, 0, 5.9604644775390625e-08 ;  /* 0x00000001ff557431 */ /* 0x000fe200000001ff */
[----:B------:R-:W-:Y:S05]  /*0130*/  BRA `(.L_x_0) ;  /* 0x00000000000c7947 */ /* 0x000fea0003800000 */
.L_x_1:
[----:B------:R-:W1:Y:S01]  /*0140*/  LDCU UR4, c[0x0][0x880] ;  /* 0x00011000ff0477ac */ /* 0x000e620008000800 */
[----:B------:R-:W-:Y:S01]  /*0150*/  HFMA2 R85, -RZ, RZ, 0, 5.9604644775390625e-08 ;  /* 0x00000001ff557431 */ /* 0x000fe200000001ff */
[----:B-1----:R-:W-:-:S07]  /*0160*/  MOV R41, UR4 ;  /* 0x0000000400297c02 */ /* 0x002fce0008000f00 */
.L_x_0:
[----:B------:R-:W2:Y:S02]  /*0170*/  LDCU.64 UR4, c[0x0][0x8b0] ;  /* 0x00011600ff0477ac */ /* 0x000ea40008000a00 */
[----:B--2---:R-:W-:-:S04]  /*0180*/  UISETP.NE.U32.AND UP0, UPT, UR4, URZ, UPT ;  /* 0x000000ff0400728c */ /* 0x004fc8000bf05070 */
[----:B------:R-:W-:-:S09]  /*0190*/  UISETP.NE.AND.EX UP0, UPT, UR5, URZ, UPT, UP0 ;  /* 0x000000ff0500728c */ /* 0x000fd2000bf05300 */
[----:B------:R-:W-:Y:S05]  /*01a0*/  BRA.U UP0, `(.L_x_2) ;  /* 0x0000000100287547 */ /* 0x000fea000b800000 */
[----:B------:R-:W2:Y:S02]  /*01b0*/  LDCU.64 UR4, c[0x0][0x8a8] ;  /* 0x00011500ff0477ac */ /* 0x000ea40008000a00 */
[----:B--2---:R-:W-:-:S04]  /*01c0*/  UISETP.NE.U32.AND UP0, UPT, UR4, URZ, UPT ;  /* 0x000000ff0400728c */ /* 0x004fc8000bf05070 */
[----:B------:R-:W-:-:S09]  /*01d0*/  UISETP.NE.AND.EX UP0, UPT, UR5, URZ, UPT, UP0 ;  /* 0x000000ff0500728c */ /* 0x000fd2000bf05300 */
[----:B------:R-:W-:Y:S05]  /*01e0*/  BRA.U !UP0, `(.L_x_3) ;  /* 0x0000000108107547 */ /* 0x000fea000b800000 */
[----:B------:R-:W2:Y:S01]  /*01f0*/  LDC.64 R38, c[0x0][0x8a8] ;  /* 0x00022a00ff267b82 */ /* 0x000ea20000000a00 */
[----:B------:R-:W2:Y:S02]  /*0200*/  LDCU.64 UR4, c[0x0][0x358] ;  /* 0x00006b00ff0477ac */ /* 0x000ea40008000a00 */
[----:B--2---:R2:W5:Y:S01]  /*0210*/  LDG.E R38, desc[UR4][R38.64] ;  /* 0x0000000426267981 */ /* 0x004562000c1e1900 */
[----:B------:R-:W-:Y:S05]  /*0220*/  BRA `(.L_x_2) ;  /* 0x0000000000087947 */ /* 0x000fea0003800000 */
.L_x_3:
[----:B------:R-:W2:Y:S02]  /*0230*/  LDCU UR4, c[0x0][0x8a0] ;  /* 0x00011400ff0477ac */ /* 0x000ea40008000800 */
[----:B--2---:R-:W-:Y:S02]  /*0240*/  MOV R38, UR4 ;  /* 0x0000000400267c02 */ /* 0x004fe40008000f00 */
.L_x_2:
[----:B------:R-:W-:Y:S01]  /*0250*/  IMAD.U32 R0, RZ, RZ, UR18 ;  /* 0x00000012ff007e24 */ /* 0x000fe2000f8e00ff */
[----:B------:R-:W-:Y:S04]  /*0260*/  BSSY.RECONVERGENT B0, `(.L_x_4) ;  /* 0x000000c000007945 */ /* 0x000fe80003800200 */
[C---:B------:R-:W-:Y:S02]  /*0270*/  ISETP.NE.OR P1, PT, R0.reuse, 0x1, !P3 ;  /* 0x000000010000780c */ /* 0x040fe40005f25670 */
[----:B------:R-:W-:-:S11]  /*0280*/  ISETP.NE.OR P0, PT, R0, 0x3, !P3 ;  /* 0x000000030000780c */ /* 0x000fd60005f05670 */
[----:B------:R-:W-:Y:S05]  /*0290*/  @P1 BRA `(.L_x_5) ;  /* 0x0000000000201947 */ /* 0x000fea0003800000 */
[----:B------:R-:W3:Y:S02]  /*02a0*/  LDCU.64 UR4, c[0x0][0x348] ;  /* 0x00006900ff0477ac */ /* 0x000ee40008000a00 */
[----:B---3--:R-:W-:Y:S02]  /*02b0*/  UIADD3 UR6, UP1, UPT, UR4, 0x80, URZ ;  /* 0x0000008004067890 */ /* 0x008fe4000ff3e0ff */
[----:B------:R-:W-:Y:S02]  /*02c0*/  UIADD3 UR4, UP0, UPT, UR4, 0x180, URZ ;  /* 0x0000018004047890 */ /* 0x000fe4000ff1e0ff */
[----:B------:R-:W-:Y:S02]  /*02d0*/  UIADD3.X UR7, UPT, UPT, URZ, UR5, URZ, UP1, !UPT ;  /* 0x00000005ff077290 */ /* 0x000fe40008ffe4ff */
[----:B------:R-:W-:-:S07]  /*02e0*/  UIADD3.X UR5, UPT, UPT, URZ, UR5, URZ, UP0, !UPT ;  /* 0x00000005ff057290 */ /* 0x000fce00087fe4ff */
[----:B------:R3:W-:Y:S02]  /*02f0*/  UTMACCTL.PF [UR6] ;  /* 0x00000000060079b9 */ /* 0x0007e40008040000 */
[----:B------:R3:W-:Y:S02]  /*0300*/  UTMACCTL.PF [UR4] ;  /* 0x00000000040079b9 */ /* 0x0007e40008040000 */
[----:B---3--:R-:W-:Y:S01]  /*0310*/  NOP ;  /* 0x0000000000007918 */ /* 0x008fe20000000000 */
.L_x_5:
[----:B------:R-:W-:Y:S05]  /*0320*/  BSYNC.RECONVERGENT B0 ;  /* 0x0000000000007941 */ /* 0x000fea0003800200 */
.L_x_4:
[----:B------:R-:W-:Y:S04]  /*0330*/  BSSY.RECONVERGENT B0, `(.L_x_6) ;  /* 0x000000a000007945 */ /* 0x000fe80003800200 */
        /* <DEDUP_REMOVED lines=9> */
.L_x_7:
[----:B------:R-:W-:Y:S05]  /*03d0*/  BSYNC.RECONVERGENT B0 ;  /* 0x0000000000007941 */ /* 0x000fea0003800200 */
.L_x_6:
[----:B------:R-:W3:Y:S01]  /*03e0*/  LDCU.64 UR4, c[0x0][0x888] ;  /* 0x00011100ff0477ac */ /* 0x000ee20008000a00 */
[----:B------:R-:W-:Y:S02]  /*03f0*/  UISETP.EQ.U32.AND UP2, UPT, UR8, URZ, UPT ;  /* 0x000000ff0800728c */ /* 0x000fe4000bf42070 */
[----:B------:R-:W-:Y:S02]  /*0400*/  UPLOP3.LUT UP3, UPT, UPT, UPT, UPT, 0x80, 0x8 ;  /* 0x000000000008789c */ /* 0x000fe40003f6f070 */
[----:B---3--:R-:W-:-:S04]  /*0410*/  UISETP.NE.U32.AND UP0, UPT, UR4, URZ, UPT ;  /* 0x000000ff0400728c */ /* 0x008fc8000bf05070 */
[----:B------:R-:W-:-:S04]  /*0420*/  UISETP.NE.AND.EX UP1, UPT, UR5, URZ, UPT, UP0 ;  /* 0x000000ff0500728c */ /* 0x000fc8000bf25300 */
[----:B------:R-:W-:-:S04]  /*0430*/  UISETP.EQ.OR.EX UP4, UPT, UR9, URZ, !UP1, UP2 ;  /* 0x000000ff0900728c */ /* 0x000fc8000cf82720 */
[----:B------:R-:W-:-:S06]  /*0440*/  UP2UR UR4, UPR, URZ, 0x10 ;  /* 0x00000010ff047883 */ /* 0x000fcc0008000000 */
[----:B------:R-:W-:Y:S01]  /*0450*/  MOV R88, UR4 ;  /* 0x0000000400587c02 */ /* 0x000fe20008000f00 */
[----:B------:R-:W-:Y:S06]  /*0460*/  BRA.U !UP4, `(.L_x_8) ;  /* 0x000000010c207547 */ /* 0x000fec000b800000 */
[----:B------:R-:W-:Y:S01]  /*0470*/  UISETP.NE.U32.AND UP2, UPT, UR8, URZ, UPT ;  /* 0x000000ff0800728c */ /* 0x000fe2000bf45070 */
[----:B-----5:R-:W-:Y:S01]  /*0480*/  FSETP.NEU.AND P0, PT, R41, RZ, PT ;  /* 0x000000ff2900720b */ /* 0x020fe20003f0d000 */
[----:B------:R-:W-:Y:S02]  /*0490*/  USEL UR4, URZ, 0xffffffff, UP1 ;  /* 0xffffffffff047887 */ /* 0x000fe40008800000 */
[----:B------:R-:W-:-:S10]  /*04a0*/  UISETP.NE.AND.EX UP2, UPT, UR9, URZ, UPT, UP2 ;  /* 0x000000ff0900728c */ /* 0x000fd4000bf45320 */
[----:B------:R-:W-:Y:S01]  /*04b0*/  VOTEU.ANY UP0, P0 ;  /* 0x0000000000ff7886 */ /* 0x000fe20000000100 */
[----:B------:R-:W-:-:S04]  /*04c0*/  @!UP2 USEL UR4, URZ, 0xffffffff, UP0 ;  /* 0xffffffffff04a887 */ /* 0x000fc80008000000 */
[----:B------:R-:W-:-:S04]  /*04d0*/  ULOP3.LUT UR4, UR4, 0x1, URZ, 0xc0, !UPT ;  /* 0x0000000104047892 */ /* 0x000fc8000f8ec0ff */
[----:B------:R-:W-:-:S11]  /*04e0*/  UISETP.NE.U32.AND UP3, UPT, UR4, 0x1, UPT ;  /* 0x000000010400788c */ /* 0x000fd6000bf65070 */
.L_x_8:
[----:B-1----:R-:W1:Y:S01]  /*04f0*/  SHFL.IDX PT, R2, R86, RZ, 0x1f ;  /* 0x00001fff56027589 */ /* 0x002e6200000e0000 */
[----:B------:R-:W-:Y:S01]  /*0500*/  UISETP.NE.AND UP6, UPT, UR18, 0x2, UPT ;  /* 0x000000021200788c */ /* 0x000fe2000bfc5270 */
[----:B-1----:R-:W-:-:S13]  /*0510*/  ISETP.NE.AND P0, PT, R2, RZ, PT ;  /* 0x000000ff0200720c */ /* 0x002fda0003f05270 */
[----:B------:R-:W-:Y:S05]  /*0520*/  @P0 BRA `(.L_x_9) ;  /* 0x0000000000600947 */ /* 0x000fea0003800000 */
[----:B------:R-:W1:Y:S01]  /*0530*/  S2UR UR4, SR_CgaCtaId ;  /* 0x00000000000479c3 */ /* 0x000e620000008800 */
[----:B------:R-:W-:Y:S01]  /*0540*/  UMOV UR5, 0x400 ;  /* 0x0000040000057882 */ /* 0x000fe20000000000 */
[----:B------:R-:W-:Y:S01]  /*0550*/  UMOV UR8, 0x1 ;  /* 0x0000000100087882 */ /* 0x000fe20000000000 */
[----:B------:R-:W-:Y:S01]  /*0560*/  UMOV UR6, 0x2 ;  /* 0x0000000200067882 */ /* 0x000fe20000000000 */
[----:B------:R-:W-:-:S04]  /*0570*/  UIADD3 UR8, UPT, UPT, -UR8, 0x100000, URZ ;  /* 0x0010000008087890 */ /* 0x000fc8000fffe1ff */
[----:B------:R-:W-:Y:S02]  /*0580*/  USHF.L.U32 UR9, UR8, 0xb, URZ ;  /* 0x0000000b08097899 */ /* 0x000fe400080006ff */
[----:B------:R-:W-:Y:S02]  /*0590*/  USHF.L.U32 UR8, UR8, 0x1, URZ ;  /* 0x0000000108087899 */ /* 0x000fe400080006ff */
[----:B------:R-:W-:-:S04]  /*05a0*/  UIADD3 UR6, UPT, UPT, -UR6, 0x100000, URZ ;  /* 0x0010000006067890 */ /* 0x000fc8000fffe1ff */
[----:B------:R-:W-:Y:S02]  /*05b0*/  USHF.L.U32 UR7, UR6, 0xb, URZ ;  /* 0x0000000b06077899 */ /* 0x000fe400080006ff */
[----:B------:R-:W-:Y:S01]  /*05c0*/  USHF.L.U32 UR6, UR6, 0x1, URZ ;  /* 0x0000000106067899 */ /* 0x000fe200080006ff */
[----:B------:R-:W-:Y:S01]  /*05d0*/  ELECT P0, URZ, PT ;  /* 0x0000000000ff782f */ /* 0x000fe20003800000 */
[----:B-1----:R-:W-:Y:S01]  /*05e0*/  ULEA UR4, UR4, UR5, 0x18 ;  /* 0x0000000504047291 */ /* 0x002fe2000f8ec0ff */
[----:B------:R-:W1:Y:S11]  /*05f0*/  FENCE.VIEW.ASYNC.S ;  /* 0x00000000000073c6 */ /* 0x000e760000000000 */
[----:B-1----:R1:W3:Y:S01]  /*0600*/  SYNCS.EXCH.64 URZ, [UR4], UR8 ;  /* 0x0000000804ff75b2 */ /* 0x0022e20008000100 */
[----:B------:R1:W4:Y:S01]  /*0610*/  SYNCS.EXCH.64 URZ, [UR4+0x28], UR6 ;  /* 0x0000280604ff75b2 */ /* 0x0003220008000100 */
[----:B------:R1:W1:Y:S01]  /*0620*/  SYNCS.EXCH.64 URZ, [UR4+0x8], UR8 ;  /* 0x0000080804ff75b2 */ /* 0x0002620008000100 */
[----:B------:R1:W1:Y:S01]  /*0630*/  SYNCS.EXCH.64 URZ, [UR4+0x30], UR6 ;  /* 0x0000300604ff75b2 */ /* 0x0002620008000100 */
[----:B------:R1:W1:Y:S01]  /*0640*/  SYNCS.EXCH.64 URZ, [UR4+0x10], UR8 ;  /* 0x0000100804ff75b2 */ /* 0x0002620008000100 */
[----:B------:R1:W1:Y:S01]  /*0650*/  SYNCS.EXCH.64 URZ, [UR4+0x38], UR6 ;  /* 0x0000380604ff75b2 */ /* 0x0002620008000100 */
[----:B------:R1:W1:Y:S01]  /*0660*/  SYNCS.EXCH.64 URZ, [UR4+0x18], UR8 ;  /* 0x0000180804ff75b2 */ /* 0x0002620008000100 */
[----:B------:R1:W1:Y:S01]  /*0670*/  SYNCS.EXCH.64 URZ, [UR4+0x40], UR6 ;  /* 0x0000400604ff75b2 */ /* 0x0002620008000100 */
[----:B------:R1:W1:Y:S01]  /*0680*/  SYNCS.EXCH.64 URZ, [UR4+0x20], UR8 ;  /* 0x0000200804ff75b2 */ /* 0x0002620008000100 */
[----:B------:R1:W1:Y:S01]  /*0690*/  SYNCS.EXCH.64 URZ, [UR4+0x48], UR6 ;  /* 0x0000480604ff75b2 */ /* 0x0002620008000100 */
[----:B------:R-:W-:Y:S01]  /*06a0*/  NOP ;  /* 0x0000000000007918 */ /* 0x000fe20000000000 */
.L_x_9:
[----:B------:R-:W2:Y:S01]  /*06b0*/  SHFL.IDX PT, R2, R86, RZ, 0x1f ;  /* 0x00001fff56027589 */ /* 0x000ea200000e0000 */
[----:B------:R-:W-:Y:S01]  /*06c0*/  NOP ;  /* 0x0000000000007918 */ /* 0x000fe20000000000 */
[----:B--2---:R-:W-:-:S13]  /*06d0*/  ISETP.NE.AND P0, PT, R2, 0x1, PT ;  /* 0x000000010200780c */ /* 0x004fda0003f05270 */
[----:B------:R-:W-:Y:S05]  /*06e0*/  @P0 BRA `(.L_x_10) ;  /* 0x0000000000580947 */ /* 0x000fea0003800000 */
[----:B-1----:R-:W1:Y:S01]  /*06f0*/  S2UR UR4, SR_CgaCtaId ;  /* 0x00000000000479c3 */ /* 0x002e620000008800 */
        /* <DEDUP_REMOVED lines=12> */
[----:B-1----:R2:W1:Y:S01]  /*07c0*/  SYNCS.EXCH.64 URZ, [UR4+0x50], UR8 ;  /* 0x0000500804ff75b2 */ /* 0x0024620008000100 */
[----:B------:R2:W1:Y:S01]  /*07d0*/  SYNCS.EXCH.64 URZ, [UR4+0x70], UR6 ;  /* 0x0000700604ff75b2 */ /* 0x0004620008000100 */
[----:B------:R2:W1:Y:S01]  /*07e0*/  SYNCS.EXCH.64 URZ, [UR4+0x58], UR8 ;  /* 0x0000580804ff75b2 */ /* 0x0004620008000100 */
[----:B------:R2:W1:Y:S01]  /*07f0*/  SYNCS.EXCH.64 URZ, [UR4+0x78], UR6 ;  /* 0x0000780604ff75b2 */ /* 0x0004620008000100 */
[----:B------:R2:W1:Y:S01]  /*0800*/  SYNCS.EXCH.64 URZ, [UR4+0x60], UR8 ;  /* 0x0000600804ff75b2 */ /* 0x0004620008000100 */
[----:B------:R2:W1:Y:S01]  /*0810*/  SYNCS.EXCH.64 URZ, [UR4+0x80], UR6 ;  /* 0x0000800604ff75b2 */ /* 0x0004620008000100 */
[----:B------:R2:W1:Y:S01]  /*0820*/  SYNCS.EXCH.64 URZ, [UR4+0x68], UR8 ;  /* 0x0000680804ff75b2 */ /* 0x0004620008000100 */
[----:B------:R2:W1:Y:S02]  /*0830*/  SYNCS.EXCH.64 URZ, [UR4+0x88], UR6 ;  /* 0x0000880604ff75b2 */ /* 0x0004640008000100 */
[----:B--2---:R-:W-:Y:S01]  /*0840*/  NOP ;  /* 0x0000000000007918 */ /* 0x004fe20000000000 */
.L_x_10:
[----:B------:R-:W2:Y:S01]  /*0850*/  SHFL.IDX PT, R2, R86, RZ, 0x1f ;  /* 0x00001fff56027589 */ /* 0x000ea200000e0000 */
[----:B------:R-:W-:Y:S01]  /*0860*/  NOP ;  /* 0x0000000000007918 */ /* 0x000fe20000000000 */
[----:B--2---:R-:W-:-:S13]  /*0870*/  ISETP.NE.AND P0, PT, R2, 0x3, PT ;  /* 0x000000030200780c */ /* 0x004fda0003f05270 */
[----:B------:R-:W-:Y:S05]  /*0880*/  @P0 BRA `(.L_x_11) ;  /* 0x0000000000300947 */ /* 0x000fea0003800000 */
[----:B-1----:R-:W1:Y:S01]  /*0890*/  S2UR UR4, SR_CgaCtaId ;  /* 0x00000000000479c3 */ /* 0x002e620000008800 */
[----:B------:R-:W-:Y:S01]  /*08a0*/  UMOV UR6, 0x400 ;  /* 0x0000040000067882 */ /* 0x000fe20000000000 */
[----:B------:R-:W-:Y:S01]  /*08b0*/  UMOV UR5, 0x20 ;  /* 0x0000002000057882 */ /* 0x000fe20000000000 */
[----:B------:R-:W-:Y:S01]  /*08c0*/  ELECT P0, URZ, PT ;  /* 0x0000000000ff782f */ /* 0x000fe20003800000 */
[----:B-1----:R-:W-:Y:S02]  /*08d0*/  ULEA UR6, UR4, UR6, 0x18 ;  /* 0x0000000604067291 */ /* 0x002fe4000f8ec0ff */
[----:B------:R-:W-:-:S04]  /*08e0*/  UIADD3 UR4, UPT, UPT, -UR5, 0x100000, URZ ;  /* 0x0010000005047890 */ /* 0x000fc8000fffe1ff */
[----:B------:R-:W-:Y:S02]  /*08f0*/  USHF.L.U32 UR5, UR4, 0xb, URZ ;  /* 0x0000000b04057899 */ /* 0x000fe400080006ff */
[----:B------:R-:W-:Y:S01]  /*0900*/  USHF.L.U32 UR4, UR4, 0x1, URZ ;  /* 0x0000000104047899 */ /* 0x000fe200080006ff */
[----:B------:R-:W1:Y:S11]  /*0910*/  FENCE.VIEW.ASYNC.S ;  /* 0x00000000000073c6 */ /* 0x000e760000000000 */
[----:B-1----:R2:W1:Y:S01]  /*0920*/  SYNCS.EXCH.64 URZ, [UR6+0x90], UR4 ;  /* 0x0000900406ff75b2 */ /* 0x0024620008000100 */
[----:B------:R2:W1:Y:S02]  /*0930*/  SYNCS.EXCH.64 URZ, [UR6+0x98], UR4 ;  /* 0x0000980406ff75b2 */ /* 0x0004640008000100 */
[----:B--2---:R-:W-:Y:S01]  /*0940*/  NOP ;  /* 0x0000000000007918 */ /* 0x004fe20000000000 */
.L_x_11:
[----:B------:R-:W2:Y:S01]  /*0950*/  SHFL.IDX PT, R2, R86, RZ, 0x1f ;  /* 0x00001fff56027589 */ /* 0x000ea200000e0000 */
[----:B------:R-:W-:Y:S01]  /*0960*/  NOP ;  /* 0x0000000000007918 */ /* 0x000fe20000000000 */
[----:B--2---:R-:W-:-:S13]  /*0970*/  ISETP.NE.AND P0, PT, R2, 0x4, PT ;  /* 0x000000040200780c */ /* 0x004fda0003f05270 */
[----:B------:R-:W-:Y:S05]  /*0980*/  @P0 BRA `(.L_x_12) ;  /* 0x00000000004c0947 */ /* 0x000fea0003800000 */
[----:B-1----:R-:W1:Y:S01]  /*0990*/  S2UR UR6, SR_CgaCtaId ;  /* 0x00000000000679c3 */ /* 0x002e620000008800 */
[----:B------:R-:W-:Y:S01]  /*09a0*/  UMOV UR4, 0x1e0 ;  /* 0x000001e000047882 */ /* 0x000fe20000000000 */
[----:B------:R-:W-:Y:S01]  /*09b0*/  UMOV UR5, 0x400 ;  /* 0x0000040000057882 */ /* 0x000fe20000000000 */
[----:B------:R-:W-:Y:S01]  /*09c0*/  USEL UR4, UR4, 0x1a0, UP3 ;  /* 0x000001a004047887 */ /* 0x000fe20009800000 */
[----:B------:R-:W-:Y:S01]  /*09d0*/  UMOV UR8, 0x1 ;  /* 0x0000000100087882 */ /* 0x000fe20000000000 */
[----:B------:R-:W-:Y:S01]  /*09e0*/  ELECT P0, URZ, PT ;  /* 0x0000000000ff782f */ /* 0x000fe20003800000 */
[----:B------:R-:W-:-:S04]  /*09f0*/  UIADD3 UR8, UPT, UPT, -UR8, 0x100000, URZ ;  /* 0x0010000008087890 */ /* 0x000fc8000fffe1ff */
[----:B------:R-:W-:Y:S02]  /*0a00*/  USHF.L.U32 UR9, UR8, 0xb, URZ ;  /* 0x0000000b08097899 */ /* 0x000fe400080006ff */
[----:B------:R-:W-:Y:S02]  /*0a10*/  USHF.L.U32 UR8, UR8, 0x1, URZ ;  /* 0x0000000108087899 */ /* 0x000fe400080006ff */
[----:B-1----:R-:W-:Y:S02]  /*0a20*/  ULEA UR6, UR6, UR5, 0x18 ;  /* 0x0000000506067291 */ /* 0x002fe4000f8ec0ff */
[----:B------:R-:W-:-:S04]  /*0a30*/  UIADD3 UR4, UPT, UPT, -UR4, 0x100000, URZ ;  /* 0x0010000004047890 */ /* 0x000fc8000fffe1ff */
[----:B------:R-:W-:Y:S02]  /*0a40*/  USHF.L.U32 UR5, UR4, 0xb, URZ ;  /* 0x0000000b04057899 */ /* 0x000fe400080006ff */
[----:B------:R-:W-:Y:S01]  /*0a50*/  USHF.L.U32 UR4, UR4, 0x1, URZ ;  /* 0x0000000104047899 */ /* 0x000fe200080006ff */
[----:B------:R-:W1:Y:S03]  /*0a60*/  FENCE.VIEW.ASYNC.S ;  /* 0x00000000000073c6 */ /* 0x000e660000000000 */
[----:B-1----:R2:W1:Y:S08]  /*0a70*/  SYNCS.EXCH.64 URZ, [UR6+0xa0], UR8 ;  /* 0x0000a00806ff75b2 */ /* 0x0024700008000100 */
[----:B------:R2:W1:Y:S01]  /*0a80*/  SYNCS.EXCH.64 URZ, [UR6+0xb0], UR4 ;  /* 0x0000b00406ff75b2 */ /* 0x0004620008000100 */
[----:B------:R2:W1:Y:S01]  /*0a90*/  SYNCS.EXCH.64 URZ, [UR6+0xa8], UR8 ;  /* 0x0000a80806ff75b2 */ /* 0x0004620008000100 */
[----:B------:R2:W1:Y:S02]  /*0aa0*/  SYNCS.EXCH.64 URZ, [UR6+0xb8], UR4 ;  /* 0x0000b80406ff75b2 */ /* 0x0004640008000100 */
[----:B--2---:R-:W-:Y:S01]  /*0ab0*/  NOP ;  /* 0x0000000000007918 */ /* 0x004fe20000000000 */
.L_x_12:
        /* <DEDUP_REMOVED lines=26> */
.L_x_13:
[----:B------:R-:W2:Y:S01]  /*0c60*/  SHFL.IDX PT, R2, R86, RZ, 0x1f ;  /* 0x00001fff56027589 */ /* 0x000ea200000e0000 */
[----:B------:R-:W-:Y:S01]  /*0c70*/  NOP ;  /* 0x0000000000007918 */ /* 0x000fe20000000000 */
[----:B--2---:R-:W-:-:S13]  /*0c80*/  ISETP.NE.AND P0, PT, R2, 0x3, PT ;  /* 0x000000030200780c */ /* 0x004fda0003f05270 */
[----:B------:R-:W-:Y:S05]  /*0c90*/  @P0 BRA `(.L_x_14) ;  /* 0x0000000000380947 */ /* 0x000fea0003800000 */
[----:B------:R-:W2:Y:S01]  /*0ca0*/  S2UR UR5, SR_CgaCtaId ;  /* 0x00000000000579c3 */ /* 0x000ea20000008800 */
[----:B-1----:R-:W-:Y:S01]  /*0cb0*/  UMOV UR4, 0x400 ;  /* 0x0000040000047882 */ /* 0x002fe20000000000 */
[----:B------:R-:W-:Y:S01]  /*0cc0*/  UMOV UR6, 0x20 ;  /* 0x0000002000067882 */ /* 0x000fe20000000000 */
[----:B------:R-:W-:Y:S01]  /*0cd0*/  ELECT P0, URZ, PT ;  /* 0x0000000000ff782f */ /* 0x000fe20003800000 */
[----:B------:R-:W-:-:S04]  /*0ce0*/  UIADD3 UR6, UPT, UPT, -UR6, 0x100000, URZ ;  /* 0x0010000006067890 */ /* 0x000fc8000fffe1ff */
[----:B------:R-:W-:Y:S02]  /*0cf0*/  USHF.L.U32 UR7, UR6, 0xb, URZ ;  /* 0x0000000b06077899 */ /* 0x000fe400080006ff */
[----:B------:R-:W-:Y:S02]  /*0d00*/  USHF.L.U32 UR6, UR6, 0x1, URZ ;  /* 0x0000000106067899 */ /* 0x000fe400080006ff */
[----:B--2---:R-:W-:Y:S01]  /*0d10*/  ULEA UR4, UR5, UR4, 0x18 ;  /* 0x0000000405047291 */ /* 0x004fe2000f8ec0ff */
[----:B------:R-:W1:Y:S11]  /*0d20*/  FENCE.VIEW.ASYNC.S ;  /* 0x00000000000073c6 */ /* 0x000e760000000000 */
[----:B-1----:R2:W1:Y:S01]  /*0d30*/  SYNCS.EXCH.64 URZ, [UR4+0x100], UR6 ;  /* 0x0001000604ff75b2 */ /* 0x0024620008000100 */
[----:B------:R2:W1:Y:S01]  /*0d40*/  SYNCS.EXCH.64 URZ, [UR4+0x110], UR6 ;  /* 0x0001100604ff75b2 */ /* 0x0004620008000100 */
[----:B------:R2:W1:Y:S01]  /*0d50*/  SYNCS.EXCH.64 URZ, [UR4+0x108], UR6 ;  /* 0x0001080604ff75b2 */ /* 0x0004620008000100 */
[----:B------:R2:W1:Y:S02]  /*0d60*/  SYNCS.EXCH.64 URZ, [UR4+0x118], UR6 ;  /* 0x0001180604ff75b2 */ /* 0x0004640008000100 */
[----:B--2---:R-:W-:Y:S01]  /*0d70*/  NOP ;  /* 0x0000000000007918 */ /* 0x004fe20000000000 */
.L_x_14:
[----:B-1----:R-:W1:Y:S01]  /*0d80*/  LDCU UR4, c[0x0][0x36c] ;  /* 0x00006d80ff0477ac */ /* 0x002e620008000800 */
[----:B------:R-:W-:Y:S01]  /*0d90*/  ISETP.NE.OR P3, PT, R0, 0x2, !P3 ;  /* 0x000000020000780c */ /* 0x000fe20005f65670 */
[----:B------:R-:W-:Y:S01]  /*0da0*/  NOP ;  /* 0x0000000000007918 */ /* 0x000fe20000000000 */
[----:B------:R-:W-:Y:S01]  /*0db0*/  LOP3.LUT R0, R95, 0x1f, RZ, 0xc0, !PT ;  /* 0x0000001f5f007812 */ /* 0x000fe200078ec0ff */
[----:B------:R-:W-:Y:S02]  /*0dc0*/  UISETP.NE.AND UP4, UPT, UR18, URZ, UPT ;  /* 0x000000ff1200728c */ /* 0x000fe4000bf85270 */
[----:B-1----:R-:W-:-:S09]  /*0dd0*/  UISETP.EQ.U32.AND UP5, UPT, UR4, 0x1, UPT ;  /* 0x000000010400788c */ /* 0x002fd2000bfa2070 */
[----:B------:R-:W-:Y:S05]  /*0de0*/  BRA.U !UP5, `(.L_x_15) ;  /* 0x000000010d087547 */ /* 0x000fea000b800000 */
[----:B---34-:R-:W-:Y:S01]  /*0df0*/  UCGABAR_ARV ;  /* 0x00000000000079c7 */ /* 0x018fe20008000000 */
[----:B------:R-:W-:Y:S05]  /*0e00*/  BRA `(.L_x_16) ;  /* 0x0000000000047947 */ /* 0x000fea0003800000 */
.L_x_15:
[----:B---34-:R-:W-:Y:S01]  /*0e10*/  NOP ;  /* 0x0000000000007918 */ /* 0x018fe20000000000 */
.L_x_16:
[----:B------:R-:W1:Y:S01]  /*0e20*/  S2UR UR30, SR_CTAID.X ;  /* 0x00000000001e79c3 */ /* 0x000e620000002500 */
[----:B------:R-:W-:-:S05]  /*0e30*/  CS2R.32 R87, SR_CgaSize ;  /* 0x0000000000577805 */ /* 0x000fca0000008a00 */
[----:B------:R-:W-:-:S05]  /*0e40*/  IMAD R87, R87, -0xa0, RZ ;  /* 0xffffff6057577824 */ /* 0x000fca00078e02ff */
[----:B------:R-:W-:-:S14]  /*0e50*/  R2UR UR5, R87 ;  /* 0x00000000570572ca */ /* 0x000fdc00000e0000 */
[----:B------:R-:W2:Y:S01]  /*0e60*/  LDCU UR5, c[0x0][UR5+0x2b0] ;  /* 0x00005600050577ac */ /* 0x000ea20008000800 */
[----:B------:R-:W-:-:S05]  /*0e70*/  CS2R.32 R87, SR_CgaSize ;  /* 0x0000000000577805 */ /* 0x000fca0000008a00 */
[----:B------:R-:W-:-:S05]  /*0e80*/  IMAD R87, R87, -0xa0, RZ ;  /* 0xffffff6057577824 */ /* 0x000fca00078e02ff */
[----:B------:R-:W-:-:S14]  /*0e90*/  R2UR UR4, R87 ;  /* 0x00000000570472ca */ /* 0x000fdc00000e0000 */
[----:B------:R-:W3:Y:S01]  /*0ea0*/  LDCU UR4, c[0x0][UR4+0x2b4] ;  /* 0x00005680040477ac */ /* 0x000ee20008000800 */
[----:B------:R-:W4:Y:S01]  /*0eb0*/  S2UR UR31, SR_CTAID.Y ;  /* 0x00000000001f79c3 */ /* 0x000f220000002600 */
[----:B------:R-:W-:-:S05]  /*0ec0*/  CS2R.32 R87, SR_CgaSize ;  /* 0x0000000000577805 */ /* 0x000fca0000008a00 */
[----:B------:R-:W-:-:S05]  /*0ed0*/  IMAD R87, R87, -0xa0, RZ ;  /* 0xffffff6057577824 */ /* 0x000fca00078e02ff */
[----:B------:R-:W-:-:S14]  /*0ee0*/  R2UR UR7, R87 ;  /* 0x00000000570772ca */ /* 0x000fdc00000e0000 */
[----:B------:R-:W3:Y:S01]  /*0ef0*/  LDCU UR7, c[0x0][UR7+0x2a0] ;  /* 0x00005400070777ac */ /* 0x000ee20008000800 */
[----:B------:R-:W-:-:S05]  /*0f00*/  CS2R.32 R87, SR_CgaSize ;  /* 0x0000000000577805 */ /* 0x000fca0000008a00 */
[----:B------:R-:W-:-:S05]  /*0f10*/  IMAD R87, R87, -0xa0, RZ ;  /* 0xffffff6057577824 */ /* 0x000fca00078e02ff */
[----:B------:R-:W-:-:S14]  /*0f20*/  R2UR UR59, R87 ;  /* 0x00000000573b72ca */ /* 0x000fdc00000e0000 */
[----:B------:R-:W3:Y:S01]  /*0f30*/  LDCU UR59, c[0x0][UR59+0x2a4] ;  /* 0x000054803b3b77ac */ /* 0x000ee20008000800 */
[----:B------:R-:W3:Y:S01]  /*0f40*/  S2UR UR8, SR_CgaCtaId ;  /* 0x00000000000879c3 */ /* 0x000ee20000008800 */
[----:B------:R-:W3:Y:S01]  /*0f50*/  LDCU UR19, c[0x0][0xb24] ;  /* 0x00016480ff1377ac */ /* 0x000ee20008000800 */
[----:B------:R-:W3:Y:S01]  /*0f60*/  LDCU UR42, c[0x0][0xb24] ;  /* 0x00016480ff2a77ac */ /* 0x000ee20008000800 */
[----:B-1----:R-:W-:Y:S01]  /*0f70*/  I2FP.F32.U32 R3, UR30 ;  /* 0x0000001e00037c45 */ /* 0x002fe20008201000 */
[----:B------:R-:W1:Y:S04]  /*0f80*/  LDCU UR22, c[0x0][0xb30] ;  /* 0x00016600ff1677ac */ /* 0x000e680008000800 */
[----:B--2---:R-:W-:Y:S01]  /*0f90*/  FMUL R3, R3, UR5 ;  /* 0x0000000503037c20 */ /* 0x004fe20008400000 */
[----:B----4-:R-:W-:-:S05]  /*0fa0*/  I2FP.F32.U32 R2, UR31 ;  /* 0x0000001f00027c45 */ /* 0x010fca0008201000 */
[----:B------:R-:W2:Y:S01]  /*0fb0*/  F2I.U32.TRUNC.NTZ R3, R3 ;  /* 0x0000000300037305 */ /* 0x000ea2000020f000 */
[----:B---3--:R-:W-:Y:S01]  /*0fc0*/  FMUL R2, R2, UR4 ;  /* 0x0000000402027c20 */ /* 0x008fe20008400000 */
[----:B------:R-:W-:-:S06]  /*0fd0*/  USHF.L.U32 UR28, UR8, 0xc, URZ ;  /* 0x0000000c081c7899 */ /* 0x000fcc00080006ff */
[----:B------:R-:W3:Y:S01]  /*0fe0*/  F2I.U32.TRUNC.NTZ R2, R2 ;  /* 0x0000000200027305 */ /* 0x000ee2000020f000 */
[----:B------:R-:W-:Y:S01]  /*0ff0*/  ULOP3.LUT UR28, UR28, 0x1000, URZ, 0xc0, !UPT ;  /* 0x000010001c1c7892 */ /* 0x000fe2000f8ec0ff */
[----:B--2---:R-:W-:Y:S02]  /*1000*/  R2UR UR4, R3 ;  /* 0x00000000030472ca */ /* 0x004fe400000e0000 */
[----:B---3--:R-:W-:Y:S02]  /*1010*/  R2UR UR6, R2 ;  /* 0x00000000020672ca */ /* 0x008fe400000e0000 */
[----:B------:R-:W-:-:S09]  /*1020*/  PRMT R2, RZ, 0x7610, R2 ;  /* 0x00007610ff027816 */ /* 0x000fd20000000002 */
[----:B------:R-:W-:-:S04]  /*1030*/  UIADD3 UR5, UPT, UPT, -UR4, URZ, URZ ;  /* 0x000000ff04057290 */ /* 0x000fc8000fffe1ff */
[----:B------:R-:W-:Y:S02]  /*1040*/  UIMAD UR5, UR7, UR5, UR30 ;  /* 0x00000005070572a4 */ /* 0x000fe4000f8e021e */
[----:B------:R-:W-:-:S04]  /*1050*/  UIADD3 UR4, UPT, UPT, -UR6, URZ, URZ ;  /* 0x000000ff06047290 */ /* 0x000fc8000fffe1ff */
[----:B------:R-:W-:Y:S01]  /*1060*/  IMAD.U32 R87, RZ, RZ, UR5 ;  /* 0x00000005ff577e24 */ /* 0x000fe2000f8e00ff */
[----:B------:R-:W-:Y:S01]  /*1070*/  UIMAD UR59, UR59, UR4, UR31 ;  /* 0x000000043b3b72a4 */ /* 0x000fe2000f8e021f */
[----:B-1----:R-:W-:Y:S11]  /*1080*/  BRA.U UP4, `(.L_x_17) ;  /* 0x0000000104287547 */ /* 0x002ff6000b800000 */
[----:B------:R-:W-:Y:S01]  /*1090*/  R2UR UR6, R87 ;  /* 0x00000000570672ca */ /* 0x000fe200000e0000 */
[----:B------:R-:W-:-:S12]  /*10a0*/  UISETP.NE.AND UP0, UPT, UR59, URZ, UPT ;  /* 0x000000ff3b00728c */ /* 0x000fd8000bf05270 */
[----:B------:R-:W-:-:S04]  /*10b0*/  UISETP.EQ.OR UP0, UPT, UR6, URZ, !UP0 ;  /* 0x000000ff0600728c */ /* 0x000fc8000c702670 */
[----:B------:R-:W-:Y:S02]  /*10c0*/  USEL UR5, URZ, 0x1, !UP0 ;  /* 0x00000001ff057887 */ /* 0x000fe4000c000000 */
[----:B------:R-:W-:-:S04]  /*10d0*/  UISETP.NE.AND UP0, UPT, UR59, URZ, UPT ;  /* 0x000000ff3b00728c */ /* 0x000fc8000bf05270 */
[----:B------:R-:W-:Y:S02]  /*10e0*/  USEL UR4, URZ, 0x2, UP0 ;  /* 0x00000002ff047887 */ /* 0x000fe40008000000 */
[----:B------:R-:W-:-:S04]  /*10f0*/  UISETP.NE.AND UP0, UPT, UR6, 0x1, UPT ;  /* 0x000000010600788c */ /* 0x000fc8000bf05270 */
[----:B------:R-:W-:-:S04]  /*1100*/  USEL UR4, UR4, 0x2, UP0 ;  /* 0x0000000204047887 */ /* 0x000fc80008000000 */
[----:B------:R-:W-:-:S06]  /*1110*/  UIADD3 UR4, UPT, UPT, UR5, UR4, URZ ;  /* 0x0000000405047290 */ /* 0x000fcc000fffe0ff */
[----:B------:R-:W-:-:S07]  /*1120*/  MOV R2, UR4 ;  /* 0x0000000400027c02 */ /* 0x000fce0008000f00 */
.L_x_17:
[----:B------:R-:W1:Y:S01]  /*1130*/  S2UR UR36, SR_CTAID.Z ;  /* 0x00000000002479c3 */ /* 0x000e620000002700 */
[----:B------:R-:W-:-:S09]  /*1140*/  UISETP.GE.AND UP0, UPT, UR19, 0x1, UPT ;  /* 0x000000011300788c */ /* 0x000fd2000bf06270 */
[----:B------:R-:W-:Y:S05]  /*1150*/  BRA.U !UP0, `(.L_x_18) ;  /* 0x0000000108d47547 */ /* 0x000fea000b800000 */
[----:B------:R-:W2:Y:S01]  /*1160*/  LDCU.128 UR12, c[0x0][0xb10] ;  /* 0x00016200ff0c77ac */ /* 0x000ea20008000c00 */
[----:B------:R-:W3:Y:S01]  /*1170*/  LDCU UR20, c[0x0][0xb0c] ;  /* 0x00016180ff1477ac */ /* 0x000ee20008000800 */
[----:B------:R-:W4:Y:S01]  /*1180*/  LDCU UR6, c[0x0][0x370] ;  /* 0x00006e00ff0677ac */ /* 0x000f220008000800 */
[----:B------:R-:W1:Y:S01]  /*1190*/  LDCU UR7, c[0x0][0x374] ;  /* 0x00006e80ff0777ac */ /* 0x000e620008000800 */
[----:B------:R-:W1:Y:S01]  /*11a0*/  LDCU UR21, c[0x0][0xb20] ;  /* 0x00016400ff1577ac */ /* 0x000e620008000800 */
[----:B--2---:R-:W-:Y:S02]  /*11b0*/  UIMAD.WIDE.U32 UR4, UR30, UR12, URZ ;  /* 0x0000000c1e0472a5 */ /* 0x004fe4000f8e00ff */
[----:B---3--:R-:W-:Y:S01]  /*11c0*/  UISETP.NE.AND UP0, UPT, UR20, 0x1, UPT ;  /* 0x000000011400788c */ /* 0x008fe2000bf05270 */
[----:B------:R-:W2:Y:S01]  /*11d0*/  LDCU.64 UR8, c[0x0][0xb28] ;  /* 0x00016500ff0877ac */ /* 0x000ea20008000a00 */
[----:B----4-:R-:W-:-:S03]  /*11e0*/  UIMAD.WIDE.U32 UR10, UR6, UR12, URZ ;  /* 0x0000000c060a72a5 */ /* 0x010fc6000f8e00ff */
[----:B------:R-:W-:Y:S01]  /*11f0*/  UMOV UR4, UR5 ;  /* 0x0000000500047c82 */ /* 0x000fe20008000000 */
[----:B------:R-:W-:Y:S02]  /*1200*/  UISETP.NE.AND UP2, UPT, UR19, 0x1, UPT ;  /* 0x000000011300788c */ /* 0x000fe4000bf45270 */
[----:B------:R-:W-:Y:S01]  /*1210*/  USHF.R.U32.HI UR4, URZ, UR13, UR4 ;  /* 0x0000000dff047299 */ /* 0x000fe20008011604 */
[----:B------:R-:W-:Y:S01]  /*1220*/  UMOV UR10, UR11 ;  /* 0x0000000b000a7c82 */ /* 0x000fe20008000000 */
[----:B------:R-:W-:Y:S02]  /*1230*/  UIMAD.WIDE.U32 UR16, UR31, UR15, URZ ;  /* 0x0000000f1f1072a5 */ /* 0x000fe4000f8e00ff */
[----:B------:R-:W-:Y:S02]  /*1240*/  USEL UR5, UR30, UR4, !UP0 ;  /* 0x000000041e057287 */ /* 0x000fe4000c000000 */
[----:B------:R-:W-:Y:S02]  /*1250*/  @UP0 USHF.R.U32.HI UR6, URZ, UR13, UR10 ;  /* 0x0000000dff060299 */ /* 0x000fe4000801160a */
[----:B------:R-:W-:-:S02]  /*1260*/  UISETP.NE.AND UP0, UPT, UR14, 0x1, UPT ;  /* 0x000000010e00788c */ /* 0x000fc4000bf05270 */
[----:B-1----:R-:W-:Y:S02]  /*1270*/  UIMAD.WIDE.U32 UR10, UR7, UR15, URZ ;  /* 0x0000000f070a72a5 */ /* 0x002fe4000f8e00ff */
[----:B--2---:R-:W-:Y:S01]  /*1280*/  UIMAD.WIDE.U32 UR12, UR6, UR8, URZ ;  /* 0x00000008060c72a5 */ /* 0x004fe2000f8e00ff */
[----:B------:R-:W-:Y:S02]  /*1290*/  UMOV UR4, UR17 ;  /* 0x0000001100047c82 */ /* 0x000fe40008000000 */
[----:B------:R-:W-:Y:S02]  /*12a0*/  USHF.R.U32.HI UR4, URZ, UR21, UR4 ;  /* 0x00000015ff047299 */ /* 0x000fe40008011604 */
[----:B------:R-:W-:Y:S02]  /*12b0*/  UMOV UR10, UR11 ;  /* 0x0000000b000a7c82 */ /* 0x000fe40008000000 */
[----:B------:R-:W-:Y:S01]  /*12c0*/  UMOV UR12, UR13 ;  /* 0x0000000d000c7c82 */ /* 0x000fe20008000000 */
[----:B------:R-:W-:-:S02]  /*12d0*/  @UP0 USHF.R.U32.HI UR7, URZ, UR21, UR10 ;  /* 0x00000015ff070299 */ /* 0x000fc4000801160a */
[----:B------:R-:W-:Y:S02]  /*12e0*/  USEL UR4, UR31, UR4, !UP0 ;  /* 0x000000041f047287 */ /* 0x000fe4000c000000 */
[----:B------:R-:W-:Y:S02]  /*12f0*/  UIMAD.WIDE.U32 UR10, UR7, UR8, URZ ;  /* 0x00000008070a72a5 */ /* 0x000fe4000f8e00ff */
[----:B------:R-:W-:Y:S02]  /*1300*/  @UP2 USHF.R.U32.HI UR6, URZ, UR9, UR12 ;  /* 0x00000009ff062299 */ /* 0x000fe4000801160c */
[----:B------:R-:W-:-:S03]  /*1310*/  UIMAD.WIDE.U32 UR12, UR4, UR8, URZ ;  /* 0x00000008040c72a5 */ /* 0x000fc6000f8e00ff */
[----:B------:R-:W-:Y:S02]  /*1320*/  UMOV UR10, UR11 ;  /* 0x0000000b000a7c82 */ /* 0x000fe40008000000 */
[----:B------:R-:W-:Y:S02]  /*1330*/  @UP2 USHF.R.U32.HI UR7, URZ, UR9, UR10 ;  /* 0x00000009ff072299 */ /* 0x000fe4000801160a */
[----:B------:R-:W-:Y:S02]  /*1340*/  UIMAD UR10, UR6, UR19, URZ ;  /* 0x00000013060a72a4 */ /* 0x000fe4000f8e02ff */
[----:B------:R-:W-:-:S04]  /*1350*/  UIMAD UR7, UR7, UR19, URZ ;  /* 0x00000013070772a4 */ /* 0x000fc8000f8e02ff */
[----:B------:R-:W-:-:S03]  /*1360*/  UISETP.GE.AND UP0, UPT, UR4, UR7, UPT ;  /* 0x000000070400728c */ /* 0x000fc6000bf06270 */
[----:B------:R-:W-:Y:S01]  /*1370*/  UMOV UR7, UR13 ;  /* 0x0000000d00077c82 */ /* 0x000fe20008000000 */
[----:B------:R-:W-:Y:S02]  /*1380*/  UISETP.GE.OR UP0, UPT, UR5, UR10, UP0 ;  /* 0x0000000a0500728c */ /* 0x000fe40008706670 */
[----:B------:R-:W-:Y:S02]  /*1390*/  UIMAD.WIDE.U32 UR10, UR5, UR8, URZ ;  /* 0x00000008050a72a5 */ /* 0x000fe4000f8e00ff */
[----:B------:R-:W-:Y:S02]  /*13a0*/  USHF.R.U32.HI UR7, URZ, UR9, UR7 ;  /* 0x00000009ff077299 */ /* 0x000fe40008011607 */
[----:B------:R-:W-:Y:S02]  /*13b0*/  UIADD3 UR10, UPT, UPT, -UR4, URZ, URZ ;  /* 0x000000ff040a7290 */ /* 0x000fe4000fffe1ff */
[----:B------:R-:W-:Y:S02]  /*13c0*/  USEL UR7, UR4, UR7, !UP2 ;  /* 0x0000000704077287 */ /* 0x000fe4000d000000 */
[----:B------:R-:W-:Y:S01]  /*13d0*/  UIMAD UR10, UR14, UR10, UR31 ;  /* 0x0000000a0e0a72a4 */ /* 0x000fe2000f8e021f */
[----:B------:R-:W-:Y:S01]  /*13e0*/  @!UP0 UMOV UR8, UR11 ;  /* 0x0000000b00088c82 */ /* 0x000fe20008000000 */
[----:B------:R-:W-:-:S02]  /*13f0*/  UIADD3 UR11, UPT, UPT, -UR5, URZ, URZ ;  /* 0x000000ff050b7290 */ /* 0x000fc4000fffe1ff */
[----:B------:R-:W-:Y:S02]  /*1400*/  @!UP0 USHF.R.U32.HI UR8, URZ, UR9, UR8 ;  /* 0x00000009ff088299 */ /* 0x000fe40008011608 */
[----:B------:R-:W-:Y:S02]  /*1410*/  UIADD3 UR9, UPT, UPT, -UR7, URZ, URZ ;  /* 0x000000ff07097290 */ /* 0x000fe4000fffe1ff */
[----:B------:R-:W-:Y:S02]  /*1420*/  @!UP0 USEL UR8, UR5, UR8, !UP2 ;  /* 0x0000000805088287 */ /* 0x000fe4000d000000 */
[----:B------:R-:W-:Y:S02]  /*1430*/  UIMAD UR9, UR19, UR9, UR4 ;  /* 0x00000009130972a4 */ /* 0x000fe4000f8e0204 */
[----:B------:R-:W-:Y:S02]  /*1440*/  @!UP0 UIADD3 UR7, UPT, UPT, UR7, -UR8, URZ ;  /* 0x8000000807078290 */ /* 0x000fe4000fffe0ff */
[----:B------:R-:W-:-:S02]  /*1450*/  @!UP0 UIMAD UR6, UR9, UR6, UR8 ;  /* 0x00000006090682a4 */ /* 0x000fc4000f8e0208 */
[----:B------:R-:W-:Y:S02]  /*1460*/  @!UP0 UIMAD UR4, UR7, UR19, UR5 ;  /* 0x00000013070482a4 */ /* 0x000fe4000f8e0205 */
[----:B------:R-:W-:Y:S02]  /*1470*/  UIMAD UR30, UR20, UR11, UR30 ;  /* 0x0000000b141e72a4 */ /* 0x000fe4000f8e021e */
[----:B------:R-:W-:Y:S01]  /*1480*/  UIMAD UR31, UR4, UR14, UR10 ;  /* 0x0000000e041f72a4 */ /* 0x000fe2000f8e020a */
[----:B------:R-:W-:Y:S02]  /*1490*/  @!UP0 UMOV UR5, UR6 ;  /* 0x0000000600058c82 */ /* 0x000fe40008000000 */
[----:B------:R-:W-:-:S12]  /*14a0*/  UIMAD UR30, UR5, UR20, UR30 ;  /* 0x00000014051e72a4 */ /* 0x000fd8000f8e021e */
.L_x_18:
[----:B------:R-:W-:-:S09]  /*14b0*/  UISETP.NE.AND UP0, UPT, UR22, 0x1, UPT ;  /* 0x000000011600788c */ /* 0x000fd2000bf05270 */
[----:B------:R-:W-:Y:S05]  /*14c0*/  BRA.U UP0, `(.L_x_19) ;  /* 0x0000000100407547 */ /* 0x000fea000b800000 */
[----:B------:R-:W2:Y:S01]  /*14d0*/  LDCU.128 UR8, c[0x0][0xb10] ;  /* 0x00016200ff0877ac */ /* 0x000ea20008000c00 */
[----:B------:R-:W3:Y:S01]  /*14e0*/  LDCU UR12, c[0x0][0xb0c] ;  /* 0x00016180ff0c77ac */ /* 0x000ee20008000800 */
[----:B------:R-:W4:Y:S01]  /*14f0*/  LDCU UR13, c[0x0][0xb20] ;  /* 0x00016400ff0d77ac */ /* 0x000f220008000800 */
[----:B--2---:R-:W-:Y:S02]  /*1500*/  UIMAD.WIDE.U32 UR4, UR30, UR8, URZ ;  /* 0x000000081e0472a5 */ /* 0x004fe4000f8e00ff */
[----:B------:R-:W-:Y:S02]  /*1510*/  UIMAD.WIDE.U32 UR6, UR31, UR11, URZ ;  /* 0x0000000b1f0672a5 */ /* 0x000fe4000f8e00ff */
[----:B---3--:R-:W-:Y:S02]  /*1520*/  UISETP.NE.AND UP0, UPT, UR12, 0x1, UPT ;  /* 0x000000010c00788c */ /* 0x008fe4000bf05270 */
[----:B------:R-:W-:-:S03]  /*1530*/  USHF.R.U32.HI UR5, URZ, UR9, UR5 ;  /* 0x00000009ff057299 */ /* 0x000fc60008011605 */
[----:B------:R-:W-:Y:S01]  /*1540*/  UMOV UR4, UR7 ;  /* 0x0000000700047c82 */ /* 0x000fe20008000000 */
[----:B------:R-:W-:Y:S02]  /*1550*/  USEL UR5, UR30, UR5, !UP0 ;  /* 0x000000051e057287 */ /* 0x000fe4000c000000 */
[----:B------:R-:W-:Y:S02]  /*1560*/  UISETP.NE.AND UP0, UPT, UR10, 0x1, UPT ;  /* 0x000000010a00788c */ /* 0x000fe4000bf05270 */
[----:B----4-:R-:W-:-:S04]  /*1570*/  USHF.R.U32.HI UR4, URZ, UR13, UR4 ;  /* 0x0000000dff047299 */ /* 0x010fc80008011604 */
[----:B------:R-:W-:-:S04]  /*1580*/  USEL UR4, UR31, UR4, !UP0 ;  /* 0x000000041f047287 */ /* 0x000fc8000c000000 */
[----:B------:R-:W-:Y:S02]  /*1590*/  UIADD3 UR6, UPT, UPT, UR5, -UR4, URZ ;  /* 0x8000000405067290 */ /* 0x000fe4000fffe0ff */
[----:B------:R-:W-:Y:S02]  /*15a0*/  UIADD3 UR4, UPT, UPT, -UR5, UR4, URZ ;  /* 0x0000000405047290 */ /* 0x000fe4000fffe1ff */
[----:B------:R-:W-:Y:S02]  /*15b0*/  UIMAD UR31, UR6, UR10, UR31 ;  /* 0x0000000a061f72a4 */ /* 0x000fe4000f8e021f */
[----:B------:R-:W-:-:S12]  /*15c0*/  UIMAD UR30, UR4, UR12, UR30 ;  /* 0x0000000c041e72a4 */ /* 0x000fd8000f8e021e */
.L_x_19:
[----:B------:R-:W-:Y:S01]  /*15d0*/  UISETP.NE.AND UP0, UPT, UR18, 0x2, UPT ;  /* 0x000000021200788c */ /* 0x000fe2000bf05270 */
[----:B------:R-:W-:Y:S09]  /*15e0*/  BRA.U !UP5, `(.L_x_20) ;  /* 0x000000010d0c7547 */ /* 0x000ff2000b800000 */
[----:B------:R-:W-:Y:S01]  /*15f0*/  UCGABAR_WAIT ;  /* 0x0000000000007dc7 */ /* 0x000fe20008000000 */
[----:B------:R-:W-:Y:S01]  /*1600*/  CCTL.IVALL ;  /* 0x00000000ff00798f */ /* 0x000fe20002000000 */
[----:B------:R-:W-:Y:S05]  /*1610*/  BRA `(.L_x_21) ;  /* 0x0000000000047947 */ /* 0x000fea0003800000 */
.L_x_20:
[----:B------:R-:W-:Y:S06]  /*1620*/  BAR.SYNC.DEFER_BLOCKING 0x0 ;  /* 0x0000000000007b1d */ /* 0x000fec0000010000 */
.L_x_21:
[----:B------:R-:W-:Y:S05]  /*1630*/  BRA.U UP0, `(.L_x_22) ;  /* 0x0000001100e07547 */ /* 0x000fea000b800000 */
[----:B------:R-:W2:Y:S01]  /*1640*/  LDCU UR6, c[0x0][0x38c] ;  /* 0x00007180ff0677ac */ /* 0x000ea20008000800 */
[----:B------:R-:W3:Y:S01]  /*1650*/  S2UR UR8, SR_CgaCtaId ;  /* 0x00000000000879c3 */ /* 0x000ee20000008800 */
[----:B------:R-:W-:Y:S01]  /*1660*/  PLOP3.LUT P1, PT, PT, PT, UP3, 0x80, 0x8 ;  /* 0x000000000008781c */ /* 0x000fe20003f2f038 */
[----:B------:R-:W-:Y:S01]  /*1670*/  IMAD.MOV.U32 R12, RZ, RZ, 0x1 ;  /* 0x00000001ff0c7424 */ /* 0x000fe200078e00ff */
[----:B------:R-:W-:Y:S01]  /*1680*/  UMOV UR7, 0x400 ;  /* 0x0000040000077882 */ /* 0x000fe20000000000 */
[----:B------:R-:W-:Y:S01]  /*1690*/  UISETP.NE.AND UP1, UPT, UR18, URZ, UPT ;  /* 0x000000ff1200728c */ /* 0x000fe2000bf25270 */
[----:B------:R-:W-:Y:S01]  /*16a0*/  ISETP.EQ.OR P2, PT, R0, RZ, P3 ;  /* 0x000000ff0000720c */ /* 0x000fe20001f42670 */
[----:B------:R-:W-:Y:S01]  /*16b0*/  USEL UR24, URZ, 0x1, UP6 ;  /* 0x00000001ff187887 */ /* 0x000fe2000b000000 */
[----:B------:R-:W-:Y:S02]  /*16c0*/  PLOP3.LUT P1, PT, P1, PT, PT, 0x8, 0x80 ;  /* 0x000000000080781c */ /* 0x000fe40000f2e170 */
[----:B------:R-:W-:Y:S01]  /*16d0*/  CS2R R10, SRZ ;  /* 0x00000000000a7805 */ /* 0x000fe2000001ff00 */
[----:B------:R-:W-:Y:S01]  /*16e0*/  IMAD.MOV.U32 R9, RZ, RZ, RZ ;  /* 0x000000ffff097224 */ /* 0x000fe200078e00ff */
[----:B------:R-:W4:Y:S01]  /*16f0*/  LDCU UR40, c[0x0][0x370] ;  /* 0x00006e00ff2877ac */ /* 0x000f220008000800 */
[----:B------:R-:W-:Y:S01]  /*1700*/  IMAD.MOV.U32 R8, RZ, RZ, 0x1 ;  /* 0x00000001ff087424 */ /* 0x000fe200078e00ff */
[----:B------:R-:W1:Y:S01]  /*1710*/  LDCU.64 UR26, c[0x0][0x348] ;  /* 0x00006900ff1a77ac */ /* 0x000e620008000a00 */
[----:B--2---:R-:W-:-:S02]  /*1720*/  UIADD3 UR5, UPT, UPT, UR6, 0x1f, URZ ;  /* 0x0000001f06057890 */ /* 0x004fc4000fffe0ff */
[----:B------:R-:W-:Y:S02]  /*1730*/  USHF.R.U32.HI UR45, URZ, 0x5, UR28 ;  /* 0x00000005ff2d7899 */ /* 0x000fe4000801161c */
[----:B------:R-:W-:Y:S02]  /*1740*/  USHF.R.S32.HI UR4, URZ, 0x1f, UR5 ;  /* 0x0000001fff047899 */ /* 0x000fe40008011405 */
[----:B---3--:R-:W-:Y:S02]  /*1750*/  ULEA UR7, UR8, UR7, 0x18 ;  /* 0x0000000708077291 */ /* 0x008fe4000f8ec0ff */
[----:B------:R-:W-:Y:S02]  /*1760*/  ULEA.HI UR4, UR4, UR5, URZ, 0x5 ;  /* 0x0000000504047291 */ /* 0x000fe4000f8f28ff */
[----:B------:R-:W-:Y:S02]  /*1770*/  UIADD3 UR46, UPT, UPT, UR6, 0x3e, URZ ;  /* 0x0000003e062e7890 */ /* 0x000fe4000fffe0ff */
[----:B------:R-:W-:-:S02]  /*1780*/  USHF.R.S32.HI UR43, URZ, 0x5, UR4 ;  /* 0x00000005ff2b7899 */ /* 0x000fc40008011404 */
[----:B------:R-:W-:Y:S02]  /*1790*/  UIADD3 UR4, UPT, UPT, UR6, -0x1, URZ ;  /* 0xffffffff06047890 */ /* 0x000fe4000fffe0ff */
[----:B------:R-:W-:Y:S02]  /*17a0*/  UISETP.LT.U32.AND UP0, UPT, UR43, 0x5, UPT ;  /* 0x000000052b00788c */ /* 0x000fe4000bf01070 */
[----:B------:R-:W-:Y:S02]  /*17b0*/  UISETP.GE.U32.AND UP2, UPT, UR4, -0x3f, UPT ;  /* 0xffffffc10400788c */ /* 0x000fe4000bf46070 */
[----:B------:R-:W-:Y:S01]  /*17c0*/  USEL UR41, UR43, 0x5, UP0 ;  /* 0x000000052b297887 */ /* 0x000fe20008000000 */
[----:B------:R-:W2:Y:S03]  /*17d0*/  LDCU UR39, c[0x0][0x374] ;  /* 0x00006e80ff2777ac */ /* 0x000ea60008000800 */
[----:B------:R-:W-:-:S02]  /*17e0*/  UIADD3 UR21, UPT, UPT, UR41, -0x1, URZ ;  /* 0xffffffff29157890 */ /* 0x000fc4000fffe0ff */
[----:B------:R-:W-:-:S03]  /*17f0*/  USEL UR24, UR24, 0x2, UP1 ;  /* 0x0000000218187887 */ /* 0x000fc60008800000 */
[----:B------:R-:W-:Y:S02]  /*1800*/  @UP2 UIADD3 UR21, UPT, UPT, UR41, URZ, URZ ;  /* 0x000000ff29152290 */ /* 0x000fe4000fffe0ff */
[----:B------:R-:W-:Y:S02]  /*1810*/  UIADD3 UR29, UPT, UPT, UR7, 0x8c00, UR28 ;  /* 0x00008c00071d7890 */ /* 0x000fe4000fffe01c */
[----:B------:R-:W-:Y:S02]  /*1820*/  UIADD3 UR44, UPT, UPT, UR43, -UR41, URZ ;  /* 0x800000292b2c7290 */ /* 0x000fe4000fffe0ff */
[----:B------:R-:W-:Y:S01]  /*1830*/  UIADD3 UR21, UPT, UPT, UR21, 0x1, URZ ;  /* 0x0000000115157890 */ /* 0x000fe2000fffe0ff */
[----:B-1--4-:R-:W-:-:S11]  /*1840*/  UMOV UR5, URZ ;  /* 0x000000ff00057c82 */ /* 0x012fd60008000000 */
.L_x_42:
[----:B-1----:R-:W1:Y:S02]  /*1850*/  S2UR UR4, SR_CgaCtaId ;  /* 0x00000000000479c3 */ /* 0x002e640000008800 */
[----:B-1----:R-:W-:-:S09]  /*1860*/  UISETP.NE.AND UP0, UPT, UR4, URZ, UPT ;  /* 0x000000ff0400728c */ /* 0x002fd2000bf05270 */
[----:B------:R-:W-:Y:S05]  /*1870*/  BRA.U UP0, `(.L_x_23) ;  /* 0x0000000100287547 */ /* 0x000fea000b800000 */
[----:B------:R-:W-:Y:S02]  /*1880*/  LEA R0, R9, UR7, 0x3 ;  /* 0x0000000709007c11 */ /* 0x000fe4000f8e18ff */
[----:B------:R-:W-:-:S04]  /*1890*/  SHF.L.U32 R3, R8, 0x1f, RZ ;  /* 0x0000001f08037819 */ /* 0x000fc800000006ff */
[----:B------:R-:W1:Y:S02]  /*18a0*/  SYNCS.PHASECHK.TRANS64.TRYWAIT P0, [R0+URZ+0x110], R3 ;  /* 0x00011003000075a7 */ /* 0x000e6400080011ff */
[----:B-1----:R-:W-:Y:S05]  /*18b0*/  @!P0 BRA `(.L_x_24) ;  /* 0x0000007c00888947 */ /* 0x002fea0003800000 */
.L_x_133:
[----:B------:R3:W-:Y:S01]  /*18c0*/  SYNCS.ARRIVE.TRANS64.A1T0 RZ, [R0+URZ+0x100], RZ ;  /* 0x000100ff00ff79a7 */ /* 0x0007e200081000ff */
[----:B------:R-:W-:-:S05]  /*18d0*/  VIADD R9, R9, 0x1 ;  /* 0x0000000109097836 */ /* 0x000fca0000000000 */
[----:B------:R-:W-:-:S04]  /*18e0*/  ISETP.NE.AND P0, PT, R9, 0x2, PT ;  /* 0x000000020900780c */ /* 0x000fc80003f05270 */
[----:B-1----:R-:W-:Y:S02]  /*18f0*/  SEL R3, RZ, 0x1, P0 ;  /* 0x00000001ff037807 */ /* 0x002fe40000000000 */
[----:B------:R-:W-:Y:S02]  /*1900*/  SEL R9, R9, RZ, P0 ;  /* 0x000000ff09097207 */ /* 0x000fe40000000000 */
[----:B------:R-:W-:-:S07]  /*1910*/  LOP3.LUT R8, R8, R3, RZ, 0x3c, !PT ;  /* 0x0000000308087212 */ /* 0x000fce00078e3cff */
.L_x_23:
[----:B------:R-:W-:Y:S01]  /*1920*/  ULEA UR4, UR5, UR7, 0x3 ;  /* 0x0000000705047291 */ /* 0x000fe2000f8e18ff */
[----:B---3--:R-:W-:Y:S01]  /*1930*/  SHF.L.U32 R0, R12, 0x1f, RZ ;  /* 0x0000001f0c007819 */ /* 0x008fe200000006ff */
[----:B------:R-:W-:Y:S02]  /*1940*/  UISETP.GE.U32.AND UP0, UPT, UR46, 0x3f, UPT ;  /* 0x0000003f2e00788c */ /* 0x000fe4000bf06070 */
[----:B------:R-:W-:Y:S02]  /*1950*/  USHF.L.U32 UR35, UR30, 0x6, URZ ;  /* 0x000000061e237899 */ /* 0x000fe400080006ff */
[----:B------:R-:W-:Y:S01]  /*1960*/  ULEA UR19, UR31, UR45, 0x8 ;  /* 0x0000002d1f137291 */ /* 0x000fe2000f8e40ff */
[----:B------:R-:W-:Y:S02]  /*1970*/  UMOV UR13, URZ ;  /* 0x000000ff000d7c82 */ /* 0x000fe40008000000 */
[----:B------:R1:W3:Y:S02]  /*1980*/  SYNCS.PHASECHK.TRANS64.TRYWAIT P0, [UR4+0x28], R0 ;  /* 0x00002800ff0075a7 */ /* 0x0002e40008001104 */
[----:B------:R-:W-:Y:S07]  /*1990*/  BRA.U !UP0, `(.L_x_25) ;  /* 0x0000000108bc7547 */ /* 0x000fee000b800000 */
[----:B------:R-:W-:Y:S01]  /*19a0*/  UMOV UR6, URZ ;  /* 0x000000ff00067c82 */ /* 0x000fe20008000000 */
[----:B------:R-:W-:-:S05]  /*19b0*/  UMOV UR4, UR5 ;  /* 0x0000000500047c82 */ /* 0x000fca0008000000 */
.L_x_31:
[----:B------:R-:W-:Y:S01]  /*19c0*/  ULEA UR33, UR4, UR7, 0x3 ;  /* 0x0000000704217291 */ /* 0x000fe2000f8e18ff */
[----:B---3--:R-:W-:Y:S01]  /*19d0*/  @!P3 MOV R2, 0x2800 ;  /* 0x000028000002b802 */ /* 0x008fe20000000f00 */
[----:B-1-34-:R-:W-:Y:S10]  /*19e0*/  @P0 BRA `(.L_x_26) ;  /* 0x00000000000c0947 */ /* 0x01aff40003800000 */
[----:B------:R-:W-:-:S04]  /*19f0*/  SHF.L.U32 R3, R12, 0x1f, RZ ;  /* 0x0000001f0c037819 */ /* 0x000fc800000006ff */
[----:B------:R-:W3:Y:S02]  /*1a00*/  SYNCS.PHASECHK.TRANS64.TRYWAIT P0, [UR33+0x28], R3 ;  /* 0x00002803ff0075a7 */ /* 0x000ee40008001121 */
[----:B---3--:R-:W-:Y:S05]  /*1a10*/  @!P0 BRA `(.L_x_27) ;  /* 0x0000007c00448947 */ /* 0x008fea0003800000 */
.L_x_26:
[----:B------:R3:W-:Y:S01]  /*1a20*/  @!P3 SYNCS.ARRIVE.TRANS64 RZ, [UR33], R2 ;  /* 0x00000002ffffb9a7 */ /* 0x0007e20008000021 */
[----:B------:R-:W-:-:S04]  /*1a30*/  ULOP3.LUT UR5, UR24, 0x2, URZ, 0xfc, !UPT ;  /* 0x0000000218057892 */ /* 0x000fc8000f8efcff */
[----:B------:R-:W-:-:S09]  /*1a40*/  UISETP.NE.AND UP0, UPT, UR5, 0x2, UPT ;  /* 0x000000020500788c */ /* 0x000fd2000bf05270 */
[----:B------:R-:W-:Y:S05]  /*1a50*/  BRA.U UP0, `(.L_x_28) ;  /* 0x0000000100047547 */ /* 0x000fea000b800000 */
[----:B--2---:R-:W-:Y:S05]  /*1a60*/  BPT.TRAP 0x1 ;  /* 0x000000040000795c */ /* 0x004fea0000300000 */
.L_x_28:
[----:B------:R-:W-:Y:S04]  /*1a70*/  BSSY.RECONVERGENT B0, `(.L_x_29) ;  /* 0x0000003000007945 */ /* 0x000fe80003800200 */
[----:B------:R-:W-:Y:S05]  /*1a80*/  @P2 BRA `(.L_x_30) ;  /* 0x0000000000042947 */ /* 0x000fea0003800000 */
[----:B--2---:R-:W-:Y:S05]  /*1a90*/  BPT.TRAP 0x1 ;  /* 0x000000040000795c */ /* 0x004fea0000300000 */
.L_x_30:
[----:B--2---:R-:W-:Y:S05]  /*1aa0*/  BSYNC.RECONVERGENT B0 ;  /* 0x0000000000007941 */ /* 0x004fea0003800200 */
.L_x_29:
[----:B------:R-:W-:Y:S02]  /*1ab0*/  UIADD3 UR5, UPT, UPT, UR4, 0x1, URZ ;  /* 0x0000000104057890 */ /* 0x000fe4000fffe0ff */
[----:B------:R-:W-:Y:S02]  /*1ac0*/  USHF.L.U32 UR34, UR6, 0x5, URZ ;  /* 0x0000000506227899 */ /* 0x000fe400080006ff */
[----:B------:R-:W-:Y:S02]  /*1ad0*/  UISETP.NE.AND UP0, UPT, UR5, 0x5, UPT ;  /* 0x000000050500788c */ /* 0x000fe4000bf05270 */
[----:B------:R-:W-:Y:S02]  /*1ae0*/  UIADD3 UR6, UPT, UPT, UR6, 0x1, URZ ;  /* 0x0000000106067890 */ /* 0x000fe4000fffe0ff */
[----:B------:R-:W-:Y:S02]  /*1af0*/  USEL UR9, URZ, 0x1, UP0 ;  /* 0x00000001ff097887 */ /* 0x000fe40008000000 */
[----:B------:R-:W-:-:S02]  /*1b00*/  USEL UR5, UR5, URZ, UP0 ;  /* 0x000000ff05057287 */ /* 0x000fc40008000000 */
[----:B------:R-:W-:Y:S02]  /*1b10*/  ULEA UR32, UR4, UR7, 0xb ;  /* 0x0000000704207291 */ /* 0x000fe4000f8e58ff */
[----:B------:R-:W-:Y:S01]  /*1b20*/  ULEA UR8, UR5, UR7, 0x3 ;  /* 0x0000000705087291 */ /* 0x000fe2000f8e18ff */
[----:B------:R-:W-:Y:S01]  /*1b30*/  LOP3.LUT R12, R12, UR9, RZ, 0x3c, !PT ;  /* 0x000000090c0c7c12 */ /* 0x000fe2000f8e3cff */
[----:B------:R-:W-:Y:S02]  /*1b40*/  UIADD3 UR10, UP1, UPT, UR26, 0x80, URZ ;  /* 0x000000801a0a7890 */ /* 0x000fe4000ff3e0ff */
[----:B------:R-:W-:Y:S01]  /*1b50*/  ULEA UR16, UR4, UR28, 0xd ;  /* 0x0000001c04107291 */ /* 0x000fe2000f8e68ff */
[----:B-1----:R-:W-:Y:S01]  /*1b60*/  SHF.L.U32 R0, R12, 0x1f, RZ ;  /* 0x0000001f0c007819 */ /* 0x002fe200000006ff */
[----:B------:R-:W-:Y:S02]  /*1b70*/  UIADD3.X UR11, UPT, UPT, URZ, UR27, URZ, UP1, !UPT ;  /* 0x0000001bff0b7290 */ /* 0x000fe40008ffe4ff */
[----:B------:R-:W-:Y:S01]  /*1b80*/  UIADD3 UR32, UPT, UPT, UR32, 0x6400, URZ ;  /* 0x0000640020207890 */ /* 0x000fe2000fffe0ff */
[----:B------:R4:W1:Y:S01]  /*1b90*/  SYNCS.PHASECHK.TRANS64.TRYWAIT P0, [UR8+0x28], R0 ;  /* 0x00002800ff0075a7 */ /* 0x0008620008001108 */
[----:B------:R-:W-:-:S02]  /*1ba0*/  UIADD3 UR8, UP0, UPT, UR26, 0x180, URZ ;  /* 0x000001801a087890 */ /* 0x000fc4000ff1e0ff */
[----:B------:R-:W-:Y:S02]  /*1bb0*/  UIADD3 UR16, UPT, UPT, UR7, 0x8c00, UR16 ;  /* 0x00008c0007107890 */ /* 0x000fe4000fffe010 */
[----:B------:R-:W-:Y:S02]  /*1bc0*/  UIADD3.X UR9, UPT, UPT, URZ, UR27, URZ, UP0, !UPT ;  /* 0x0000001bff097290 */ /* 0x000fe400087fe4ff */
[----:B------:R-:W-:Y:S01]  /*1bd0*/  UISETP.NE.AND UP0, UPT, UR6, UR21, UPT ;  /* 0x000000150600728c */ /* 0x000fe2000bf05270 */
[----:B------:R-:W-:Y:S01]  /*1be0*/  UMOV UR12, 0x0 ;  /* 0x00000000000c7882 */ /* 0x000fe20000000000 */
[----:B------:R-:W-:Y:S01]  /*1bf0*/  UMOV UR13, 0x10000000 ;  /* 0x10000000000d7882 */ /* 0x000fe20000000000 */
[----:B------:R-:W-:Y:S01]  /*1c00*/  UMOV UR4, 0x30000 ;  /* 0x0003000000047882 */ /* 0x000fe20000000000 */
[----:B------:R-:W-:Y:S01]  /*1c10*/  UMOV UR20, UR36 ;  /* 0x0000002400147c82 */ /* 0x000fe20008000000 */
[----:B------:R-:W-:Y:S01]  /*1c20*/  UMOV UR17, UR33 ;  /* 0x0000002100117c82 */ /* 0x000fe20008000000 */
[----:B------:R-:W-:Y:S01]  /*1c30*/  UMOV UR18, UR34 ;  /* 0x0000002200127c82 */ /* 0x000fe20008000000 */
[----:B------:R-:W-:Y:S01]  /*1c40*/  UTMALDG.3D [UR32], [UR10], desc[UR12] ;  /* 0x00000c200a0075b4 */ /* 0x000fe20008011000 */
[----:B------:R2:W-:Y:S02]  /*1c50*/  UTMALDG.3D.MULTICAST [UR16], [UR8], UR4, desc[UR12] ;  /* 0x00000c10080073b4 */ /* 0x0005e40008011804 */
[----:B--2---:R-:W-:Y:S01]  /*1c60*/  UMOV UR13, UR21 ;  /* 0x00000015000d7c82 */ /* 0x004fe20008000000 */
[----:B------:R-:W-:Y:S01]  /*1c70*/  UMOV UR4, UR5 ;  /* 0x0000000500047c82 */ /* 0x000fe20008000000 */
[----:B------:R-:W-:Y:S05]  /*1c80*/  BRA.U UP0, `(.L_x_31) ;  /* 0xfffffffd004c7547 */ /* 0x000fea000b83ffff */
.L_x_25:
[----:B------:R-:W-:Y:S01]  /*1c90*/  ULEA UR4, UR5, UR7, 0x3 ;  /* 0x0000000705047291 */ /* 0x000fe2000f8e18ff */
[----:B-1--4-:R-:W-:Y:S01]  /*1ca0*/  SHF.L.U32 R0, R12, 0x1f, RZ ;  /* 0x0000001f0c007819 */ /* 0x012fe200000006ff */
[----:B------:R-:W-:Y:S01]  /*1cb0*/  @!P1 SYNCS.ARRIVE.TRANS64.A1T0 RZ, [UR7+0x98], RZ ;  /* 0x000098ffffff99a7 */ /* 0x000fe20008100007 */
[----:B------:R-:W-:-:S06]  /*1cc0*/  UISETP.GT.AND UP0, UPT, UR43, UR41, UPT ;  /* 0x000000292b00728c */ /* 0x000fcc000bf04270 */
[----:B---3--:R1:W3:Y:S03]  /*1cd0*/  SYNCS.PHASECHK.TRANS64.TRYWAIT P0, [UR4+0x28], R0 ;  /* 0x00002800ff0075a7 */ /* 0x0082e60008001104 */
[----:B------:R-:W-:Y:S05]  /*1ce0*/  BRA.U !UP0, `(.L_x_32) ;  /* 0x0000000108bc7547 */ /* 0x000fea000b800000 */
[----:B------:R-:W-:Y:S01]  /*1cf0*/  UIADD3 UR25, UPT, UPT, UR44, UR13, URZ ;  /* 0x0000000d2c197290 */ /* 0x000fe2000fffe0ff */
[----:B------:R-:W-:-:S11]  /*1d00*/  UMOV UR4, UR5 ;  /* 0x0000000500047c82 */ /* 0x000fd60008000000 */
.L_x_38:
[----:B------:R-:W-:Y:S01]  /*1d10*/  ULEA UR9, UR4, UR7, 0x3 ;  /* 0x0000000704097291 */ /* 0x000fe2000f8e18ff */
[----:B---3--:R-:W-:Y:S01]  /*1d20*/  @!P3 MOV R2, 0x2800 ;  /* 0x000028000002b802 */ /* 0x008fe20000000f00 */
[----:B-1-3--:R-:W-:Y:S10]  /*1d30*/  @P0 BRA `(.L_x_33) ;  /* 0x00000000000c0947 */ /* 0x00aff40003800000 */
[----:B------:R-:W-:-:S04]  /*1d40*/  SHF.L.U32 R3, R12, 0x1f, RZ ;  /* 0x0000001f0c037819 */ /* 0x000fc800000006ff */
[----:B------:R-:W3:Y:S02]  /*1d50*/  SYNCS.PHASECHK.TRANS64.TRYWAIT P0, [UR9+0x28], R3 ;  /* 0x00002803ff0075a7 */ /* 0x000ee40008001109 */
[----:B---3--:R-:W-:Y:S05]  /*1d60*/  @!P0 BRA `(.L_x_34) ;  /* 0x0000007800888947 */ /* 0x008fea0003800000 */
.L_x_33:
[----:B------:R3:W-:Y:S01]  /*1d70*/  @!P3 SYNCS.ARRIVE.TRANS64 RZ, [UR9], R2 ;  /* 0x00000002ffffb9a7 */ /* 0x0007e20008000009 */
[----:B------:R-:W-:-:S04]  /*1d80*/  ULOP3.LUT UR5, UR24, 0x2, URZ, 0xfc, !UPT ;  /* 0x0000000218057892 */ /* 0x000fc8000f8efcff */
[----:B------:R-:W-:-:S09]  /*1d90*/  UISETP.NE.AND UP0, UPT, UR5, 0x2, UPT ;  /* 0x000000020500788c */ /* 0x000fd2000bf05270 */
[----:B------:R-:W-:Y:S05]  /*1da0*/  BRA.U UP0, `(.L_x_35) ;  /* 0x0000000100047547 */ /* 0x000fea000b800000 */
[----:B--2---:R-:W-:Y:S05]  /*1db0*/  BPT.TRAP 0x1 ;  /* 0x000000040000795c */ /* 0x004fea0000300000 */
.L_x_35:
[----:B------:R-:W-:Y:S04]  /*1dc0*/  BSSY.RECONVERGENT B0, `(.L_x_36) ;  /* 0x0000003000007945 */ /* 0x000fe80003800200 */
[----:B------:R-:W-:Y:S05]  /*1dd0*/  @P2 BRA `(.L_x_37) ;  /* 0x0000000000042947 */ /* 0x000fea0003800000 */
[----:B--2---:R-:W-:Y:S05]  /*1de0*/  BPT.TRAP 0x1 ;  /* 0x000000040000795c */ /* 0x004fea0000300000 */
.L_x_37:
[----:B--2---:R-:W-:Y:S05]  /*1df0*/  BSYNC.RECONVERGENT B0 ;  /* 0x0000000000007941 */ /* 0x004fea0003800200 */
.L_x_36:
[----:B------:R-:W-:Y:S02]  /*1e00*/  UIADD3 UR5, UPT, UPT, UR4, 0x1, URZ ;  /* 0x0000000104057890 */ /* 0x000fe4000fffe0ff */
[----:B------:R-:W-:Y:S02]  /*1e10*/  UIADD3 UR14, UP1, UPT, UR26, 0x80, URZ ;  /* 0x000000801a0e7890 */ /* 0x000fe4000ff3e0ff */
[----:B------:R-:W-:Y:S02]  /*1e20*/  UISETP.NE.AND UP0, UPT, UR5, 0x5, UPT ;  /* 0x000000050500788c */ /* 0x000fe4000bf05270 */
[----:B------:R-:W-:Y:S02]  /*1e30*/  USHF.L.U32 UR10, UR13, 0x5, URZ ;  /* 0x000000050d0a7899 */ /* 0x000fe400080006ff */
[----:B------:R-:W-:Y:S02]  /*1e40*/  USEL UR8, URZ, 0x1, UP0 ;  /* 0x00000001ff087887 */ /* 0x000fe40008000000 */
[----:B------:R-:W-:-:S02]  /*1e50*/  USEL UR5, UR5, URZ, UP0 ;  /* 0x000000ff05057287 */ /* 0x000fc40008000000 */
[----:B------:R-:W-:Y:S02]  /*1e60*/  UIADD3 UR22, UP0, UPT, UR26, 0x180, URZ ;  /* 0x000001801a167890 */ /* 0x000fe4000ff1e0ff */
[----:B------:R-:W-:Y:S01]  /*1e70*/  LOP3.LUT R12, R12, UR8, RZ, 0x3c, !PT ;  /* 0x000000080c0c7c12 */ /* 0x000fe2000f8e3cff */
[----:B------:R-:W-:Y:S02]  /*1e80*/  ULEA UR8, UR4, UR7, 0xb ;  /* 0x0000000704087291 */ /* 0x000fe4000f8e58ff */
[----:B------:R-:W-:Y:S01]  /*1e90*/  ULEA UR6, UR5, UR7, 0x3 ;  /* 0x0000000705067291 */ /* 0x000fe2000f8e18ff */
[----:B-1----:R-:W-:Y:S01]  /*1ea0*/  SHF.L.U32 R0, R12, 0x1f, RZ ;  /* 0x0000001f0c007819 */ /* 0x002fe200000006ff */
[----:B------:R-:W-:Y:S02]  /*1eb0*/  UIADD3 UR8, UPT, UPT, UR8, 0x6400, URZ ;  /* 0x0000640008087890 */ /* 0x000fe4000fffe0ff */
[----:B------:R-:W-:Y:S02]  /*1ec0*/  UIADD3.X UR15, UPT, UPT, URZ, UR27, URZ, UP1, !UPT ;  /* 0x0000001bff0f7290 */ /* 0x000fe40008ffe4ff */
[----:B------:R-:W-:-:S02]  /*1ed0*/  ULEA UR16, UR4, UR29, 0xd ;  /* 0x0000001d04107291 */ /* 0x000fc4000f8e68ff */
[----:B------:R-:W-:Y:S01]  /*1ee0*/  UIADD3.X UR23, UPT, UPT, URZ, UR27, URZ, UP0, !UPT ;  /* 0x0000001bff177290 */ /* 0x000fe200087fe4ff */
[----:B------:R4:W1:Y:S01]  /*1ef0*/  SYNCS.PHASECHK.TRANS64.TRYWAIT P0, [UR6+0x28], R0 ;  /* 0x00002800ff0075a7 */ /* 0x0008620008001106 */
[----:B------:R-:W-:Y:S01]  /*1f00*/  UMOV UR30, 0x0 ;  /* 0x00000000001e7882 */ /* 0x000fe20000000000 */
[----:B------:R-:W-:Y:S01]  /*1f10*/  UMOV UR31, 0x10000000 ;  /* 0x10000000001f7882 */ /* 0x000fe20000000000 */
[----:B------:R-:W-:Y:S01]  /*1f20*/  UMOV UR11, UR35 ;  /* 0x00000023000b7c82 */ /* 0x000fe20008000000 */
[----:B------:R-:W-:Y:S01]  /*1f30*/  UMOV UR12, UR36 ;  /* 0x00000024000c7c82 */ /* 0x000fe20008000000 */
[----:B------:R-:W-:Y:S01]  /*1f40*/  UMOV UR6, 0x30000 ;  /* 0x0003000000067882 */ /* 0x000fe20000000000 */
[----:B------:R-:W-:Y:S01]  /*1f50*/  UMOV UR20, UR36 ;  /* 0x0000002400147c82 */ /* 0x000fe20008000000 */
[----:B------:R-:W-:Y:S01]  /*1f60*/  UMOV UR17, UR9 ;  /* 0x0000000900117c82 */ /* 0x000fe20008000000 */
[----:B------:R-:W-:Y:S01]  /*1f70*/  UMOV UR18, UR10 ;  /* 0x0000000a00127c82 */ /* 0x000fe20008000000 */
[----:B------:R4:W-:Y:S01]  /*1f80*/  UTMALDG.3D [UR8], [UR14], desc[UR30] ;  /* 0x00001e080e0075b4 */ /* 0x0009e20008011000 */
[----:B------:R-:W-:Y:S01]  /*1f90*/  UIADD3 UR13, UPT, UPT, UR13, 0x1, URZ ;  /* 0x000000010d0d7890 */ /* 0x000fe2000fffe0ff */
[----:B------:R-:W-:-:S03]  /*1fa0*/  UMOV UR4, UR5 ;  /* 0x0000000500047c82 */ /* 0x000fc60008000000 */
[----:B------:R-:W-:Y:S01]  /*1fb0*/  UISETP.NE.AND UP0, UPT, UR13, UR25, UPT ;  /* 0x000000190d00728c */ /* 0x000fe2000bf05270 */
[----:B------:R4:W-:Y:S08]  /*1fc0*/  UTMALDG.3D.MULTICAST [UR16], [UR22], UR6, desc[UR30] ;  /* 0x00001e10160073b4 */ /* 0x0009f00008011806 */
[----:B----4-:R-:W-:Y:S05]  /*1fd0*/  BRA.U UP0, `(.L_x_38) ;  /* 0xfffffffd004c7547 */ /* 0x010fea000b83ffff */
.L_x_32:
[C---:B------:R-:W-:Y:S01]  /*1fe0*/  LEA R3, R11.reuse, UR7, 0x3 ;  /* 0x000000070b037c11 */ /* 0x040fe2000f8e18ff */
[----:B------:R-:W-:Y:S01]  /*1ff0*/  NOP ;  /* 0x0000000000007918 */ /* 0x000fe20000000000 */
[----:B-1----:R-:W-:Y:S02]  /*2000*/  SHF.L.U32 R0, R10, 0x1f, RZ ;  /* 0x0000001f0a007819 */ /* 0x002fe400000006ff */
[----:B------:R-:W-:Y:S02]  /*2010*/  LEA R5, R11, UR7, 0x4 ;  /* 0x000000070b057c11 */ /* 0x000fe4000f8e20ff */
[----:B---3--:R-:W1:Y:S02]  /*2020*/  SYNCS.PHASECHK.TRANS64.TRYWAIT P0, [R3+URZ+0xa0], R0 ;  /* 0x0000a000030075a7 */ /* 0x008e6400080011ff */
[----:B-1----:R-:W-:Y:S05]  /*2030*/  @!P0 BRA `(.L_x_39) ;  /* 0x0000007400ec8947 */ /* 0x002fea0003800000 */
.L_x_136:
[----:B------:R-:W3:Y:S01]  /*2040*/  LDS.128 R4, [R5+0x130] ;  /* 0x0001300005047984 */ /* 0x000ee20000000c00 */
[----:B------:R-:W-:Y:S01]  /*2050*/  UISETP.GE.AND UP0, UPT, UR42, 0x1, UPT ;  /* 0x000000012a00788c */ /* 0x000fe2000bf06270 */
[----:B------:R-:W-:Y:S01]  /*2060*/  @!PT LDS RZ, [RZ] ;  /* 0x00000000fffff984 */ /* 0x000fe20000000800 */
[----:B------:R-:W-:Y:S01]  /*2070*/  @!PT LDS RZ, [RZ] ;  /* 0x00000000fffff984 */ /* 0x000fe20000000800 */
[----:B------:R-:W-:Y:S01]  /*2080*/  @!PT LDS RZ, [RZ] ;  /* 0x00000000fffff984 */ /* 0x000fe20000000800 */
[----:B------:R-:W-:Y:S01]  /*2090*/  @!PT LDS RZ, [RZ] ;  /* 0x00000000fffff984 */ /* 0x000fe20000000800 */
[----:B------:R4:W-:Y:S06]  /*20a0*/  MEMBAR.ALL.CTA ;  /* 0x0000000000007992 */ /* 0x0009ec0000008000 */
[----:B----4-:R-:W4:Y:S01]  /*20b0*/  FENCE.VIEW.ASYNC.S ;  /* 0x00000000000073c6 */ /* 0x010f220000000000 */
[----:B---3--:R-:W-:-:S13]  /*20c0*/  LOP3.LUT P0, RZ, R6, 0x1, RZ, 0xc0, !PT ;  /* 0x0000000106ff7812 */ /* 0x008fda000780c0ff */
[----:B----4-:R-:W-:Y:S01]  /*20d0*/  VOTEU.ANY UP1, P0 ;  /* 0x0000000000ff7886 */ /* 0x010fe20000020100 */
[----:B------:R-:W-:-:S13]  /*20e0*/  PLOP3.LUT P0, PT, PT, PT, UP1, 0x80, 0x8 ;  /* 0x000000000008781c */ /* 0x000fda0003f0f018 */
[----:B-1----:R-:W-:Y:S02]  /*20f0*/  @P0 LOP3.LUT R0, R5, 0xffff, RZ, 0xc0, !PT ;  /* 0x0000ffff05000812 */ /* 0x002fe400078ec0ff */
[----:B------:R-:W-:Y:S02]  /*2100*/  @P0 MOV R2, R4 ;  /* 0x0000000400020202 */ /* 0x000fe40000000f00 */
[----:B------:R-:W-:Y:S01]  /*2110*/  @P0 R2UR UR6, R0 ;  /* 0x00000000000602ca */ /* 0x000fe200000e0000 */
[----:B------:R-:W-:Y:S01]  /*2120*/  VIADD R0, R3, 0xb0 ;  /* 0x000000b003007836 */ /* 0x000fe20000000000 */
[----:B------:R-:W-:Y:S02]  /*2130*/  @P0 SHF.R.U32.HI R4, RZ, 0x10, R5 ;  /* 0x00000010ff040819 */ /* 0x000fe40000011605 */
[----:B------:R-:W-:Y:S02]  /*2140*/  @P0 R2UR UR8, R2 ;  /* 0x00000000020802ca */ /* 0x000fe400000e0000 */
[----:B------:R-:W-:-:S02]  /*2150*/  PRMT R0, RZ, 0x654, R0 ;  /* 0x00000654ff007816 */ /* 0x000fc40000000000 */
[----:B------:R-:W-:Y:S02]  /*2160*/  @P0 R2UR UR4, R4 ;  /* 0x00000000040402ca */ /* 0x000fe400000e0000 */
[----:B------:R1:W-:Y:S03]  /*2170*/  SYNCS.ARRIVE.TRANS64.RED.A1T0 RZ, [R0+URZ], RZ ;  /* 0x000000ff00ff79a7 */ /* 0x0003e600081004ff */
[----:B------:R-:W-:-:S04]  /*2180*/  @UP1 UMOV UR37, UR6 ;  /* 0x0000000600251c82 */ /* 0x000fc80008000000 */
[----:B------:R-:W-:-:S04]  /*2190*/  @UP1 UMOV UR38, UR8 ;  /* 0x0000000800261c82 */ /* 0x000fc80008000000 */
[----:B------:R-:W-:Y:S01]  /*21a0*/  @UP1 UMOV UR36, UR4 ;  /* 0x0000000400241c82 */ /* 0x000fe20008000000 */
[----:B------:R-:W-:Y:S05]  /*21b0*/  BRA.U !UP0, `(.L_x_40) ;  /* 0x0000000108d47547 */ /* 0x000fea000b800000 */
[----:B------:R-:W2:Y:S01]  /*21c0*/  LDCU.128 UR12, c[0x0][0xb10] ;  /* 0x00016200ff0c77ac */ /* 0x000ea20008000c00 */
[----:B------:R-:W3:Y:S01]  /*21d0*/  LDCU UR25, c[0x0][0xb20] ;  /* 0x00016400ff1977ac */ /* 0x000ee20008000800 */
[----:B------:R-:W4:Y:S01]  /*21e0*/  LDCU UR20, c[0x0][0xb0c] ;  /* 0x00016180ff1477ac */ /* 0x000f220008000800 */
[----:B------:R-:W1:Y:S01]  /*21f0*/  LDCU.64 UR10, c[0x0][0xb28] ;  /* 0x00016500ff0a77ac */ /* 0x000e620008000a00 */
[----:B------:R-:W-:Y:S02]  /*2200*/  UISETP.NE.AND UP3, UPT, UR42, 0x1, UPT ;  /* 0x000000012a00788c */ /* 0x000fe4000bf65270 */
[----:B--2---:R-:W-:Y:S02]  /*2210*/  UIMAD.WIDE.U32 UR16, UR39, UR15, URZ ;  /* 0x0000000f271072a5 */ /* 0x004fe4000f8e00ff */
[----:B------:R-:W-:Y:S02]  /*2220*/  UIMAD.WIDE.U32 UR8, UR40, UR12, URZ ;  /* 0x0000000c280872a5 */ /* 0x000fe4000f8e00ff */
[----:B------:R-:W-:-:S02]  /*2230*/  UISETP.NE.AND UP0, UPT, UR14, 0x1, UPT ;  /* 0x000000010e00788c */ /* 0x000fc4000bf05270 */
[----:B------:R-:W-:Y:S01]  /*2240*/  UIMAD.WIDE.U32 UR22, UR37, UR15, URZ ;  /* 0x0000000f251672a5 */ /* 0x000fe2000f8e00ff */
[----:B------:R-:W-:Y:S02]  /*2250*/  UMOV UR16, UR17 ;  /* 0x0000001100107c82 */ /* 0x000fe40008000000 */
[----:B------:R-:W-:Y:S01]  /*2260*/  UMOV UR8, UR9 ;  /* 0x0000000900087c82 */ /* 0x000fe20008000000 */
[----:B---3--:R-:W-:Y:S02]  /*2270*/  USHF.R.U32.HI UR16, URZ, UR25, UR16 ;  /* 0x00000019ff107299 */ /* 0x008fe40008011610 */
[----:B----4-:R-:W-:Y:S02]  /*2280*/  UISETP.NE.AND UP2, UPT, UR20, 0x1, UPT ;  /* 0x000000011400788c */ /* 0x010fe4000bf45270 */
[----:B------:R-:W-:Y:S02]  /*2290*/  USHF.R.U32.HI UR8, URZ, UR13, UR8 ;  /* 0x0000000dff087299 */ /* 0x000fe40008011608 */
[----:B------:R-:W-:-:S02]  /*22a0*/  USEL UR6, UR39, UR16, !UP0 ;  /* 0x0000001027067287 */ /* 0x000fc4000c000000 */
[----:B------:R-:W-:Y:S02]  /*22b0*/  USEL UR8, UR40, UR8, !UP2 ;  /* 0x0000000828087287 */ /* 0x000fe4000d000000 */
[----:B-1----:R-:W-:Y:S01]  /*22c0*/  UIMAD.WIDE.U32 UR16, UR6, UR10, URZ ;  /* 0x0000000a061072a5 */ /* 0x002fe2000f8e00ff */
[----:B------:R-:W-:Y:S01]  /*22d0*/  UMOV UR4, UR23 ;  /* 0x0000001700047c82 */ /* 0x000fe20008000000 */
[----:B------:R-:W-:Y:S02]  /*22e0*/  UIMAD.WIDE.U32 UR18, UR38, UR12, URZ ;  /* 0x0000000c261272a5 */ /* 0x000fe4000f8e00ff */
[----:B------:R-:W-:-:S03]  /*22f0*/  UIMAD.WIDE.U32 UR22, UR8, UR10, URZ ;  /* 0x0000000a081672a5 */ /* 0x000fc6000f8e00ff */
[----:B------:R-:W-:Y:S01]  /*2300*/  UMOV UR16, UR17 ;  /* 0x0000001100107c82 */ /* 0x000fe20008000000 */
[----:B------:R-:W-:Y:S02]  /*2310*/  USHF.R.U32.HI UR4, URZ, UR25, UR4 ;  /* 0x00000019ff047299 */ /* 0x000fe40008011604 */
[----:B------:R-:W-:Y:S01]  /*2320*/  @UP3 USHF.R.U32.HI UR6, URZ, UR11, UR16 ;  /* 0x0000000bff063299 */ /* 0x000fe20008011610 */
[----:B------:R-:W-:Y:S01]  /*2330*/  UMOV UR18, UR19 ;  /* 0x0000001300127c82 */ /* 0x000fe20008000000 */
[----:B------:R-:W-:Y:S01]  /*2340*/  UMOV UR22, UR23 ;  /* 0x0000001700167c82 */ /* 0x000fe20008000000 */
[----:B------:R-:W-:Y:S02]  /*2350*/  USHF.R.U32.HI UR13, URZ, UR13, UR18 ;  /* 0x0000000dff0d7299 */ /* 0x000fe40008011612 */
[----:B------:R-:W-:Y:S02]  /*2360*/  USEL UR4, UR37, UR4, !UP0 ;  /* 0x0000000425047287 */ /* 0x000fe4000c000000 */
[----:B------:R-:W-:-:S02]  /*2370*/  @UP3 USHF.R.U32.HI UR8, URZ, UR11, UR22 ;  /* 0x0000000bff083299 */ /* 0x000fc40008011616 */
[----:B------:R-:W-:Y:S02]  /*2380*/  UIMAD UR9, UR42, UR6, URZ ;  /* 0x000000062a0972a4 */ /* 0x000fe4000f8e02ff */
[----:B------:R-:W-:Y:S02]  /*2390*/  USEL UR6, UR38, UR13, !UP2 ;  /* 0x0000000d26067287 */ /* 0x000fe4000d000000 */
[----:B------:R-:W-:Y:S02]  /*23a0*/  UIMAD UR12, UR42, UR8, URZ ;  /* 0x000000082a0c72a4 */ /* 0x000fe4000f8e02ff */
[----:B------:R-:W-:Y:S02]  /*23b0*/  UISETP.GE.AND UP0, UPT, UR4, UR9, UPT ;  /* 0x000000090400728c */ /* 0x000fe4000bf06270 */
[----:B------:R-:W-:Y:S02]  /*23c0*/  UIMAD.WIDE.U32 UR16, UR4, UR10, URZ ;  /* 0x0000000a041072a5 */ /* 0x000fe4000f8e00ff */
[----:B------:R-:W-:-:S02]  /*23d0*/  UISETP.GE.OR UP0, UPT, UR6, UR12, UP0 ;  /* 0x0000000c0600728c */ /* 0x000fc40008706670 */
[----:B------:R-:W-:Y:S02]  /*23e0*/  UIMAD.WIDE.U32 UR12, UR6, UR10, URZ ;  /* 0x0000000a060c72a5 */ /* 0x000fe4000f8e00ff */
[----:B------:R-:W-:Y:S01]  /*23f0*/  UIADD3 UR15, UPT, UPT, -UR4, URZ, URZ ;  /* 0x000000ff040f7290 */ /* 0x000fe2000fffe1ff */
[----:B------:R-:W-:Y:S01]  /*2400*/  UMOV UR10, UR17 ;  /* 0x00000011000a7c82 */ /* 0x000fe20008000000 */
[----:B------:R-:W-:Y:S02]  /*2410*/  UIADD3 UR12, UPT, UPT, -UR6, URZ, URZ ;  /* 0x000000ff060c7290 */ /* 0x000fe4000fffe1ff */
[----:B------:R-:W-:-:S03]  /*2420*/  USHF.R.U32.HI UR10, URZ, UR11, UR10 ;  /* 0x0000000bff0a7299 */ /* 0x000fc6000801160a */
[----:B------:R-:W-:Y:S01]  /*2430*/  @!UP0 UMOV UR9, UR13 ;  /* 0x0000000d00098c82 */ /* 0x000fe20008000000 */
[----:B------:R-:W-:Y:S02]  /*2440*/  UIMAD UR15, UR14, UR15, UR37 ;  /* 0x0000000f0e0f72a4 */ /* 0x000fe4000f8e0225 */
[----:B------:R-:W-:Y:S02]  /*2450*/  USEL UR10, UR4, UR10, !UP3 ;  /* 0x0000000a040a7287 */ /* 0x000fe4000d800000 */
[----:B------:R-:W-:Y:S02]  /*2460*/  @!UP0 USHF.R.U32.HI UR9, URZ, UR11, UR9 ;  /* 0x0000000bff098299 */ /* 0x000fe40008011609 */
[----:B------:R-:W-:Y:S02]  /*2470*/  UIADD3 UR11, UPT, UPT, -UR10, URZ, URZ ;  /* 0x000000ff0a0b7290 */ /* 0x000fe4000fffe1ff */
[----:B------:R-:W-:Y:S02]  /*2480*/  @!UP0 USEL UR9, UR6, UR9, !UP3 ;  /* 0x0000000906098287 */ /* 0x000fe4000d800000 */
[----:B------:R-:W-:-:S02]  /*2490*/  UIMAD UR11, UR42, UR11, UR4 ;  /* 0x0000000b2a0b72a4 */ /* 0x000fc4000f8e0204 */
[----:B------:R-:W-:Y:S02]  /*24a0*/  @!UP0 UIADD3 UR10, UPT, UPT, UR10, -UR9, URZ ;  /* 0x800000090a0a8290 */ /* 0x000fe4000fffe0ff */
[----:B------:R-:W-:Y:S02]  /*24b0*/  @!UP0 UIMAD UR9, UR11, UR8, UR9 ;  /* 0x000000080b0982a4 */ /* 0x000fe4000f8e0209 */
[----:B------:R-:W-:Y:S02]  /*24c0*/  @!UP0 UIMAD UR4, UR42, UR10, UR6 ;  /* 0x0000000a2a0482a4 */ /* 0x000fe4000f8e0206 */
[----:B------:R-:W-:Y:S02]  /*24d0*/  UIMAD UR8, UR20, UR12, UR38 ;  /* 0x0000000c140872a4 */ /* 0x000fe4000f8e0226 */
[----:B------:R-:W-:Y:S01]  /*24e0*/  UIMAD UR37, UR4, UR14, UR15 ;  /* 0x0000000e042572a4 */ /* 0x000fe2000f8e020f */
[----:B------:R-:W-:Y:S02]  /*24f0*/  @!UP0 UMOV UR6, UR9 ;  /* 0x0000000900068c82 */ /* 0x000fe40008000000 */
[----:B------:R-:W-:-:S12]  /*2500*/  UIMAD UR38, UR6, UR20, UR8 ;  /* 0x00000014062672a4 */ /* 0x000fd8000f8e0208 */
.L_x_40:
[----:B------:R-:W3:Y:S02]  /*2510*/  LDCU UR4, c[0x0][0xb30] ;  /* 0x00016600ff0477ac */ /* 0x000ee40008000800 */
[----:B---3--:R-:W-:-:S09]  /*2520*/  UISETP.NE.AND UP0, UPT, UR4, 0x1, UPT ;  /* 0x000000010400788c */ /* 0x008fd2000bf05270 */
[----:B------:R-:W-:Y:S05]  /*2530*/  BRA.U UP0, `(.L_x_41) ;  /* 0x0000000100447547 */ /* 0x000fea000b800000 */
[----:B------:R-:W3:Y:S01]  /*2540*/  LDCU.128 UR12, c[0x0][0xb10] ;  /* 0x00016200ff0c77ac */ /* 0x000ee20008000c00 */
[----:B------:R-:W4:Y:S01]  /*2550*/  LDCU UR16, c[0x0][0xb0c] ;  /* 0x00016180ff1077ac */ /* 0x000f220008000800 */
[----:B------:R-:W1:Y:S01]  /*2560*/  LDCU UR17, c[0x0][0xb20] ;  /* 0x00016400ff1177ac */ /* 0x000e620008000800 */
[----:B---3--:R-:W-:Y:S02]  /*2570*/  UIMAD.WIDE.U32 UR10, UR38, UR12, URZ ;  /* 0x0000000c260a72a5 */ /* 0x008fe4000f8e00ff */
[----:B------:R-:W-:Y:S02]  /*2580*/  UIMAD.WIDE.U32 UR8, UR37, UR15, URZ ;  /* 0x0000000f250872a5 */ /* 0x000fe4000f8e00ff */
[----:B----4-:R-:W-:Y:S02]  /*2590*/  UISETP.NE.AND UP2, UPT, UR16, 0x1, UPT ;  /* 0x000000011000788c */ /* 0x010fe4000bf45270 */
[----:B------:R-:W-:Y:S01]  /*25a0*/  UISETP.NE.AND UP0, UPT, UR14, 0x1, UPT ;  /* 0x000000010e00788c */ /* 0x000fe2000bf05270 */
[----:B------:R-:W-:-:S02]  /*25b0*/  UMOV UR6, UR11 ;  /* 0x0000000b00067c82 */ /* 0x000fc40008000000 */
[----:B------:R-:W-:Y:S01]  /*25c0*/  UMOV UR4, UR9 ;  /* 0x0000000900047c82 */ /* 0x000fe20008000000 */
[----:B------:R-:W-:Y:S02]  /*25d0*/  USHF.R.U32.HI UR6, URZ, UR13, UR6 ;  /* 0x0000000dff067299 */ /* 0x000fe40008011606 */
[----:B-1----:R-:W-:Y:S02]  /*25e0*/  USHF.R.U32.HI UR4, URZ, UR17, UR4 ;  /* 0x00000011ff047299 */ /* 0x002fe40008011604 */
[----:B------:R-:W-:Y:S02]  /*25f0*/  USEL UR6, UR38, UR6, !UP2 ;  /* 0x0000000626067287 */ /* 0x000fe4000d000000 */
[----:B------:R-:W-:-:S04]  /*2600*/  USEL UR4, UR37, UR4, !UP0 ;  /* 0x0000000425047287 */ /* 0x000fc8000c000000 */
[----:B------:R-:W-:Y:S02]  /*2610*/  UIADD3 UR8, UPT, UPT, UR6, -UR4, URZ ;  /* 0x8000000406087290 */ /* 0x000fe4000fffe0ff */
[----:B------:R-:W-:Y:S02]  /*2620*/  UIADD3 UR4, UPT, UPT, -UR6, UR4, URZ ;  /* 0x0000000406047290 */ /* 0x000fe4000fffe1ff */
[----:B------:R-:W-:Y:S02]  /*2630*/  UIMAD UR37, UR8, UR14, UR37 ;  /* 0x0000000e082572a4 */ /* 0x000fe4000f8e0225 */
[----:B------:R-:W-:-:S12]  /*2640*/  UIMAD UR38, UR4, UR16, UR38 ;  /* 0x00000010042672a4 */ /* 0x000fd8000f8e0226 */
.L_x_41:
[----:B------:R-:W-:Y:S01]  /*2650*/  VIADD R11, R11, 0x1 ;  /* 0x000000010b0b7836 */ /* 0x000fe20000000000 */
[----:B------:R-:W-:Y:S01]  /*2660*/  R2UR UR4, R87 ;  /* 0x00000000570472ca */ /* 0x000fe200000e0000 */
[----:B------:R-:W-:Y:S01]  /*2670*/  UIADD3 UR31, UPT, UPT, UR37, UR59, URZ ;  /* 0x0000003b251f7290 */ /* 0x000fe2000fffe0ff */
[----:B------:R-:W-:Y:S02]  /*2680*/  PLOP3.LUT P1, PT, PT, PT, PT, 0x80, 0x8 ;  /* 0x000000000008781c */ /* 0x000fe40003f2f070 */
[----:B------:R-:W-:-:S04]  /*2690*/  ISETP.NE.AND P0, PT, R11, 0x2, PT ;  /* 0x000000020b00780c */ /* 0x000fc80003f05270 */
[----:B------:R-:W-:Y:S02]  /*26a0*/  SEL R3, RZ, 0x1, P0 ;  /* 0x00000001ff037807 */ /* 0x000fe40000000000 */
[----:B------:R-:W-:Y:S02]  /*26b0*/  SEL R11, R11, RZ, P0 ;  /* 0x000000ff0b0b7207 */ /* 0x000fe40000000000 */
[----:B------:R-:W-:Y:S01]  /*26c0*/  LOP3.LUT R10, R10, R3, RZ, 0x3c, !PT ;  /* 0x000000030a0a7212 */ /* 0x000fe200078e3cff */
[----:B------:R-:W-:Y:S01]  /*26d0*/  UIADD3 UR30, UPT, UPT, UR38, UR4, URZ ;  /* 0x00000004261e7290 */ /* 0x000fe2000fffe0ff */
[----:B------:R-:W-:Y:S11]  /*26e0*/  BRA.U UP1, `(.L_x_42) ;  /* 0xfffffff101587547 */ /* 0x000ff6000b83ffff */
[----:B------:R-:W-:Y:S01]  /*26f0*/  UIADD3 UR7, UPT, UPT, UR7, 0x28, URZ ;  /* 0x0000002807077890 */ /* 0x000fe2000fffe0ff */
[----:B------:R-:W-:-:S03]  /*2700*/  SHF.L.U32 R3, R12, 0x1f, RZ ;  /* 0x0000001f0c037819 */ /* 0x000fc600000006ff */
[----:B------:R-:W-:-:S09]  /*2710*/  ULEA UR4, UR5, UR7, 0x3 ;  /* 0x0000000705047291 */ /* 0x000fd2000f8e18ff */
[----:B------:R-:W3:Y:S02]  /*2720*/  SYNCS.PHASECHK.TRANS64.TRYWAIT P0, [UR4], R3 ;  /* 0x00000003ff0075a7 */ /* 0x000ee40008001104 */
[----:B---3--:R-:W-:Y:S05]  /*2730*/  @!P0 BRA `(.L_x_43) ;  /* 0x0000007000408947 */ /* 0x008fea0003800000 */
.L_x_138:
[----:B------:R-:W-:-:S04]  /*2740*/  UIADD3 UR4, UPT, UPT, UR5, 0x1, URZ ;  /* 0x0000000105047890 */ /* 0x000fc8000fffe0ff */
[----:B------:R-:W-:-:S04]  /*2750*/  UISETP.NE.AND UP0, UPT, UR4, 0x5, UPT ;  /* 0x000000050400788c */ /* 0x000fc8000bf05270 */
[----:B------:R-:W-:Y:S02]  /*2760*/  USEL UR6, URZ, 0x1, UP0 ;  /* 0x00000001ff067887 */ /* 0x000fe40008000000 */
[----:B------:R-:W-:-:S04]  /*2770*/  USEL UR4, UR4, URZ, UP0 ;  /* 0x000000ff04047287 */ /* 0x000fc80008000000 */
[----:B------:R-:W-:Y:S01]  /*2780*/  ULEA UR5, UR4, UR7, 0x3 ;  /* 0x0000000704057291 */ /* 0x000fe2000f8e18ff */
[----:B------:R-:W-:-:S04]  /*2790*/  LOP3.LUT R2, R12, UR6, RZ, 0x3c, !PT ;  /* 0x000000060c027c12 */ /* 0x000fc8000f8e3cff */
[----:B-1----:R-:W-:-:S04]  /*27a0*/  SHF.L.U32 R3, R2, 0x1f, RZ ;  /* 0x0000001f02037819 */ /* 0x002fc800000006ff */
[----:B------:R-:W1:Y:S02]  /*27b0*/  SYNCS.PHASECHK.TRANS64.TRYWAIT P0, [UR5], R3 ;  /* 0x00000003ff0075a7 */ /* 0x000e640008001105 */
[----:B-1----:R-:W-:Y:S05]  /*27c0*/  @!P0 BRA `(.L_x_44) ;  /* 0x0000007000348947 */ /* 0x002fea0003800000 */
.L_x_140:
        /* <DEDUP_REMOVED lines=9> */
.L_x_142:
        /* <DEDUP_REMOVED lines=9> */
.L_x_144:
[----:B------:R-:W-:-:S04]  /*28f0*/  UIADD3 UR4, UPT, UPT, UR4, 0x1, URZ ;  /* 0x0000000104047890 */ /* 0x000fc8000fffe0ff */
[----:B------:R-:W-:-:S04]  /*2900*/  UISETP.NE.AND UP0, UPT, UR4, 0x5, UPT ;  /* 0x000000050400788c */ /* 0x000fc8000bf05270 */
[----:B------:R-:W-:Y:S02]  /*2910*/  USEL UR5, URZ, 0x1, UP0 ;  /* 0x00000001ff057887 */ /* 0x000fe40008000000 */
[----:B------:R-:W-:-:S04]  /*2920*/  USEL UR4, UR4, URZ, UP0 ;  /* 0x000000ff04047287 */ /* 0x000fc80008000000 */
[----:B------:R-:W-:Y:S01]  /*2930*/  ULEA UR4, UR4, UR7, 0x3 ;  /* 0x0000000704047291 */ /* 0x000fe2000f8e18ff */
[----:B-1----:R-:W-:-:S04]  /*2940*/  LOP3.LUT R3, R2, UR5, RZ, 0x3c, !PT ;  /* 0x0000000502037c12 */ /* 0x002fc8000f8e3cff */
[----:B------:R-:W-:Y:S01]  /*2950*/  SHF.L.U32 R3, R3, 0x1f, RZ ;  /* 0x0000001f03037819 */ /* 0x000fe200000006ff */
[----:B------:R-:W-:-:S07]  /*2960*/  IMAD.U32 R0, RZ, RZ, UR4 ;  /* 0x00000004ff007e24 */ /* 0x000fce000f8e00ff */
.L_x_47:
[----:B-1----:R1:W3:Y:S02]  /*2970*/  SYNCS.PHASECHK.TRANS64.TRYWAIT P0, [R0+URZ], R3 ;  /* 0x00000003000075a7 */ /* 0x0022e400080011ff */
[----:B---3--:R-:W-:Y:S05]  /*2980*/  @!P0 NANOSLEEP.SYNCS 0x989680 ;  /* 0x009896800000895d */ /* 0x008fea0003900000 */
[----:B------:R-:W3:Y:S02]  /*2990*/  @!P0 SYNCS.PHASECHK.TRANS64 P0, [R0+URZ], R3 ;  /* 0x00000003000085a7 */ /* 0x000ee400080010ff */
[----:B--23--:R-:W-:Y:S05]  /*29a0*/  @P0 EXIT ;  /* 0x000000000000094d */ /* 0x00cfea0003800000 */
[----:B------:R-:W-:Y:S05]  /*29b0*/  BRA `(.L_x_47) ;  /* 0xfffffffc00ec7947 */ /* 0x000fea000383ffff */
.L_x_22:
[----:B------:R-:W2:Y:S02]  /*29c0*/  S2UR UR4, SR_CgaCtaId ;  /* 0x00000000000479c3 */ /* 0x000ea40000008800 */
[----:B--2---:R-:W-:-:S04]  /*29d0*/  UISETP.NE.AND UP0, UPT, UR4, URZ, UPT ;  /* 0x000000ff0400728c */ /* 0x004fc8000bf05270 */
[----:B------:R-:W-:-:S09]  /*29e0*/  UISETP.NE.OR UP0, UPT, UR18, 0x1, UP0 ;  /* 0x000000011200788c */ /* 0x000fd20008705670 */
[----:B------:R-:W-:Y:S05]  /*29f0*/  BRA.U UP0, `(.L_x_48) ;  /* 0x00000005004c7547 */ /* 0x000fea000b800000 */
[----:B------:R-:W2:Y:S01]  /*2a00*/  S2UR UR5, SR_CgaCtaId ;  /* 0x00000000000579c3 */ /* 0x000ea20000008800 */
[----:B------:R-:W-:Y:S01]  /*2a10*/  UMOV UR4, 0x400 ;  /* 0x0000040000047882 */ /* 0x000fe20000000000 */
[----:B------:R-:W-:Y:S01]  /*2a20*/  ISETP.GE.U32.AND P2, PT, R0, 0x2, PT ;  /* 0x000000020000780c */ /* 0x000fe20003f46070 */
[----:B------:R-:W-:Y:S01]  /*2a30*/  IMAD.MOV.U32 R12, RZ, RZ, 0x1 ;  /* 0x00000001ff0c7424 */ /* 0x000fe200078e00ff */
[----:B------:R-:W-:Y:S02]  /*2a40*/  CS2R R10, SRZ ;  /* 0x00000000000a7805 */ /* 0x000fe4000001ff00 */
[----:B------:R-:W-:Y:S01]  /*2a50*/  CS2R R8, SRZ ;  /* 0x0000000000087805 */ /* 0x000fe2000001ff00 */
[----:B--2---:R-:W-:-:S03]  /*2a60*/  ULEA UR6, UR5, UR4, 0x18 ;  /* 0x0000000405067291 */ /* 0x004fc6000f8ec0ff */
[----:B------:R-:W-:-:S09]  /*2a70*/  UMOV UR5, URZ ;  /* 0x000000ff00057c82 */ /* 0x000fd20008000000 */
.L_x_52:
[----:B------:R-:W-:Y:S02]  /*2a80*/  LEA R2, R8, UR6, 0x3 ;  /* 0x0000000608027c11 */ /* 0x000fe4000f8e18ff */
[----:B------:R-:W-:-:S03]  /*2a90*/  SHF.L.U32 R5, R9, 0x1f, RZ ;  /* 0x0000001f09057819 */ /* 0x000fc600000006ff */
[----:B------:R-:W-:Y:S01]  /*2aa0*/  VIADD R4, R2, 0x110 ;  /* 0x0000011002047836 */ /* 0x000fe20000000000 */
[----:B------:R-:W2:Y:S02]  /*2ab0*/  SYNCS.PHASECHK.TRANS64.TRYWAIT P0, [R2+URZ+0x100], R5 ;  /* 0x00010005020075a7 */ /* 0x000ea400080011ff */
[----:B--2---:R-:W-:Y:S05]  /*2ac0*/  @!P0 BRA `(.L_x_49) ;  /* 0x0000006c00bc8947 */ /* 0x004fea0003800000 */
.L_x_145:
[----:B------:R-:W-:Y:S01]  /*2ad0*/  ULEA UR4, UR5, UR6, 0x3 ;  /* 0x0000000605047291 */ /* 0x000fe2000f8e18ff */
[----:B------:R-:W-:Y:S02]  /*2ae0*/  PRMT R4, RZ, 0x654, R4 ;  /* 0x00000654ff047816 */ /* 0x000fe40000000004 */
[----:B--2---:R-:W-:Y:S01]  /*2af0*/  SHF.L.U32 R5, R12, 0x1f, RZ ;  /* 0x0000001f0c057819 */ /* 0x004fe200000006ff */
[----:B------:R-:W-:Y:S01]  /*2b00*/  UIADD3 UR7, UPT, UPT, UR4, 0xa0, URZ ;  /* 0x000000a004077890 */ /* 0x000fe2000fffe0ff */
[----:B------:R2:W-:Y:S05]  /*2b10*/  SYNCS.ARRIVE.TRANS64.RED.A1T0 RZ, [R4+URZ], RZ ;  /* 0x000000ff04ff79a7 */ /* 0x0005ea00081004ff */
[----:B------:R-:W-:Y:S01]  /*2b20*/  IMAD.U32 R7, RZ, RZ, UR7 ;  /* 0x00000007ff077e24 */ /* 0x000fe2000f8e00ff */
[----:B------:R-:W3:Y:S04]  /*2b30*/  SYNCS.PHASECHK.TRANS64.TRYWAIT P0, [UR4+0xb0], R5 ;  /* 0x0000b005ff0075a7 */ /* 0x000ee80008001104 */
[----:B------:R-:W-:Y:S01]  /*2b40*/  PRMT R6, R0, 0x654, R7 ;  /* 0x0000065400067816 */ /* 0x000fe20000000007 */
[----:B--2---:R-:W-:Y:S01]  /*2b50*/  @!P2 IMAD.MOV.U32 R4, RZ, RZ, 0x10 ;  /* 0x00000010ff04a424 */ /* 0x004fe200078e00ff */
[----:B---3--:R-:W-:Y:S06]  /*2b60*/  @!P0 BRA `(.L_x_50) ;  /* 0x0000006c00a88947 */ /* 0x008fec0003800000 */
.L_x_147:
[----:B------:R-:W-:Y:S01]  /*2b70*/  ULEA UR8, UR5, UR6, 0x4 ;  /* 0x0000000605087291 */ /* 0x000fe2000f8e20ff */
[----:B------:R-:W-:Y:S01]  /*2b80*/  SEL R3, R6, R3, !P2 ;  /* 0x0000000306037207 */ /* 0x000fe20005000000 */
[----:B------:R-:W-:Y:S01]  /*2b90*/  UIADD3 UR9, UPT, UPT, UR4, 0xa0, URZ ;  /* 0x000000a004097890 */ /* 0x000fe2000fffe0ff */
[----:B--2---:R-:W-:Y:S01]  /*2ba0*/  LEA R2, R11, UR6, 0x3 ;  /* 0x000000060b027c11 */ /* 0x004fe2000f8e18ff */
[----:B------:R-:W-:Y:S01]  /*2bb0*/  UIADD3 UR8, UPT, UPT, UR8, 0x130, URZ ;  /* 0x0000013008087890 */ /* 0x000fe2000fffe0ff */
[----:B------:R-:W-:Y:S01]  /*2bc0*/  SHF.L.U32 R5, R10, 0x1f, RZ ;  /* 0x0000001f0a057819 */ /* 0x000fe200000006ff */
[----:B------:R2:W-:Y:S01]  /*2bd0*/  @!P2 SYNCS.ARRIVE.TRANS64.RED RZ, [R3+URZ], R4 ;  /* 0x0000000403ffa9a7 */ /* 0x0005e200080004ff */
[----:B------:R-:W-:Y:S01]  /*2be0*/  UIADD3 UR4, UPT, UPT, UR5, 0x1, URZ ;  /* 0x0000000105047890 */ /* 0x000fe2000fffe0ff */
[----:B------:R-:W-:-:S03]  /*2bf0*/  VIADD R8, R8, 0x1 ;  /* 0x0000000108087836 */ /* 0x000fc60000000000 */
[----:B------:R-:W-:Y:S02]  /*2c00*/  UISETP.NE.AND UP0, UPT, UR4, 0x2, UPT ;  /* 0x000000020400788c */ /* 0x000fe4000bf05270 */
[----:B------:R-:W-:Y:S06]  /*2c10*/  UGETNEXTWORKID.BROADCAST [UR8], [UR9] ;  /* 0x00000000080073ca */ /* 0x000fec0008000100 */
[----:B------:R-:W-:Y:S01]  /*2c20*/  USEL UR7, URZ, 0x1, UP0 ;  /* 0x00000001ff077887 */ /* 0x000fe20008000000 */
[----:B------:R-:W-:Y:S01]  /*2c30*/  ISETP.NE.AND P0, PT, R8, 0x2, PT ;  /* 0x000000020800780c */ /* 0x000fe20003f05270 */
[----:B------:R-:W-:Y:S01]  /*2c40*/  USEL UR5, UR4, URZ, UP0 ;  /* 0x000000ff04057287 */ /* 0x000fe20008000000 */
[----:B------:R-:W3:Y:S03]  /*2c50*/  SYNCS.PHASECHK.TRANS64.TRYWAIT P1, [R2+URZ+0xa0], R5 ;  /* 0x0000a005020075a7 */ /* 0x000ee600080211ff */
[----:B------:R-:W-:Y:S01]  /*2c60*/  LOP3.LUT R12, R12, UR7, RZ, 0x3c, !PT ;  /* 0x000000070c0c7c12 */ /* 0x000fe2000f8e3cff */
[----:B--23--:R-:W-:Y:S07]  /*2c70*/  @!P1 BRA `(.L_x_51) ;  /* 0x0000006c007c9947 */ /* 0x00cfee0003800000 */
.L_x_148:
[C---:B------:R-:W-:Y:S01]  /*2c80*/  LEA R4, R11.reuse, UR6, 0x4 ;  /* 0x000000060b047c11 */ /* 0x040fe2000f8e20ff */
[----:B--2---:R-:W-:Y:S01]  /*2c90*/  VIADD R2, R2, 0xb0 ;  /* 0x000000b002027836 */ /* 0x004fe20000000000 */
[----:B------:R-:W-:Y:S01]  /*2ca0*/  SEL R8, R8, RZ, P0 ;  /* 0x000000ff08087207 */ /* 0x000fe20000000000 */
[----:B------:R-:W-:-:S03]  /*2cb0*/  VIADD R11, R11, 0x1 ;  /* 0x000000010b0b7836 */ /* 0x000fc60000000000 */
[----:B------:R-:W2:Y:S01]  /*2cc0*/  LDS.128 R4, [R4+0x130] ;  /* 0x0001300004047984 */ /* 0x000ea20000000c00 */
[----:B------:R-:W-:Y:S02]  /*2cd0*/  PRMT R2, RZ, 0x654, R2 ;  /* 0x00000654ff027816 */ /* 0x000fe40000000002 */
[C---:B------:R-:W-:Y:S01]  /*2ce0*/  ISETP.NE.AND P1, PT, R11.reuse, 0x2, PT ;  /* 0x000000020b00780c */ /* 0x040fe20003f25270 */
[----:B------:R-:W-:Y:S01]  /*2cf0*/  @!PT LDS RZ, [RZ] ;  /* 0x00000000fffff984 */ /* 0x000fe20000000800 */
[----:B------:R-:W-:Y:S01]  /*2d00*/  @!PT LDS RZ, [RZ] ;  /* 0x00000000fffff984 */ /* 0x000fe20000000800 */
[----:B------:R-:W-:Y:S01]  /*2d10*/  @!PT LDS RZ, [RZ] ;  /* 0x00000000fffff984 */ /* 0x000fe20000000800 */
[----:B------:R-:W-:Y:S01]  /*2d20*/  @!PT LDS RZ, [RZ] ;  /* 0x00000000fffff984 */ /* 0x000fe20000000800 */
[----:B------:R3:W-:Y:S06]  /*2d30*/  MEMBAR.ALL.CTA ;  /* 0x0000000000007992 */ /* 0x0007ec0000008000 */
[----:B---3--:R-:W3:Y:S01]  /*2d40*/  FENCE.VIEW.ASYNC.S ;  /* 0x00000000000073c6 */ /* 0x008ee20000000000 */
[----:B------:R-:W-:Y:S01]  /*2d50*/  SEL R11, R11, RZ, P1 ;  /* 0x000000ff0b0b7207 */ /* 0x000fe20000800000 */
[----:B---3--:R3:W-:Y:S01]  /*2d60*/  SYNCS.ARRIVE.TRANS64.RED.A1T0 RZ, [R2+URZ], RZ ;  /* 0x000000ff02ff79a7 */ /* 0x0087e200081004ff */
[----:B--2---:R-:W-:-:S02]  /*2d70*/  LOP3.LUT P3, RZ, R6, 0x1, RZ, 0xc0, !PT ;  /* 0x0000000106ff7812 */ /* 0x004fc4000786c0ff */
[----:B------:R-:W-:-:S04]  /*2d80*/  SEL R5, RZ, 0x1, P1 ;  /* 0x00000001ff057807 */ /* 0x000fc80000800000 */
[----:B------:R-:W-:Y:S02]  /*2d90*/  LOP3.LUT R10, R10, R5, RZ, 0x3c, !PT ;  /* 0x000000050a0a7212 */ /* 0x000fe400078e3cff */
[----:B---3--:R-:W-:-:S04]  /*2da0*/  SEL R2, RZ, 0x1, P0 ;  /* 0x00000001ff027807 */ /* 0x008fc80000000000 */
[----:B------:R-:W-:Y:S01]  /*2db0*/  LOP3.LUT R9, R9, R2, RZ, 0x3c, !PT ;  /* 0x0000000209097212 */ /* 0x000fe200078e3cff */
[----:B------:R-:W-:Y:S06]  /*2dc0*/  @P3 BRA `(.L_x_52) ;  /* 0xfffffffc002c3947 */ /* 0x000fec000383ffff */
[----:B------:R-:W-:Y:S01]  /*2dd0*/  ULEA UR4, UR5, UR6, 0x3 ;  /* 0x0000000605047291 */ /* 0x000fe2000f8e18ff */
[----:B------:R-:W-:-:S08]  /*2de0*/  SHF.L.U32 R3, R12, 0x1f, RZ ;  /* 0x0000001f0c037819 */ /* 0x000fd000000006ff */
[----:B------:R-:W2:Y:S02]  /*2df0*/  SYNCS.PHASECHK.TRANS64 P0, [UR4+0xb0], R3 ;  /* 0x0000b003ff0075a7 */ /* 0x000ea40008001004 */
[----:B--2---:R-:W-:Y:S05]  /*2e00*/  @P0 BRA `(.L_x_53) ;  /* 0x0000000000080947 */ /* 0x004fea0003800000 */
[----:B------:R-:W2:Y:S02]  /*2e10*/  SYNCS.PHASECHK.TRANS64.TRYWAIT P0, [UR4+0xb0], R3 ;  /* 0x0000b003ff0075a7 */ /* 0x000ea40008001104 */
[----:B--2---:R-:W-:Y:S05]  /*2e20*/  @!P0 BRA `(.L_x_54) ;  /* 0x0000006c00248947 */ /* 0x004fea0003800000 */
.L_x_53:
[----:B------:R-:W-:-:S04]  /*2e30*/  UIADD3 UR7, UPT, UPT, UR5, 0x1, URZ ;  /* 0x0000000105077890 */ /* 0x000fc8000fffe0ff */
[----:B------:R-:W-:-:S04]  /*2e40*/  UISETP.NE.AND UP0, UPT, UR7, 0x2, UPT ;  /* 0x000000020700788c */ /* 0x000fc8000bf05270 */
[----:B------:R-:W-:Y:S02]  /*2e50*/  USEL UR8, URZ, 0x1, UP0 ;  /* 0x00000001ff087887 */ /* 0x000fe40008000000 */
[----:B------:R-:W-:-:S04]  /*2e60*/  USEL UR7, UR7, URZ, UP0 ;  /* 0x000000ff07077287 */ /* 0x000fc80008000000 */
[----:B------:R-:W-:Y:S01]  /*2e70*/  ULEA UR7, UR7, UR6, 0x3 ;  /* 0x0000000607077291 */ /* 0x000fe2000f8e18ff */
[----:B--2---:R-:W-:-:S04]  /*2e80*/  LOP3.LUT R3, R12, UR8, RZ, 0x3c, !PT ;  /* 0x000000080c037c12 */ /* 0x004fc8000f8e3cff */
[----:B------:R-:W-:-:S04]  /*2e90*/  SHF.L.U32 R0, R3, 0x1f, RZ ;  /* 0x0000001f03007819 */ /* 0x000fc800000006ff */
[----:B------:R-:W2:Y:S02]  /*2ea0*/  SYNCS.PHASECHK.TRANS64 P0, [UR7+0xb0], R0 ;  /* 0x0000b000ff0075a7 */ /* 0x000ea40008001007 */
[----:B-12---:R-:W-:Y:S05]  /*2eb0*/  @P0 EXIT ;  /* 0x000000000000094d */ /* 0x006fea0003800000 */
[----:B------:R-:W-:Y:S02]  /*2ec0*/  SHF.L.U32 R3, R3, 0x1f, RZ ;  /* 0x0000001f03037819 */ /* 0x000fe400000006ff */
[----:B------:R-:W-:-:S07]  /*2ed0*/  MOV R0, UR7 ;  /* 0x0000000700007c02 */ /* 0x000fce0008000f00 */
.L_x_55:
[----:B-1----:R1:W2:Y:S02]  /*2ee0*/  SYNCS.PHASECHK.TRANS64.TRYWAIT P0, [R0+URZ+0xb0], R3 ;  /* 0x0000b003000075a7 */ /* 0x0022a400080011ff */
[----:B--2---:R-:W-:Y:S05]  /*2ef0*/  @!P0 NANOSLEEP.SYNCS 0x989680 ;  /* 0x009896800000895d */ /* 0x004fea0003900000 */
[----:B------:R-:W2:Y:S02]  /*2f00*/  @!P0 SYNCS.PHASECHK.TRANS64 P0, [R0+URZ+0xb0], R3 ;  /* 0x0000b003000085a7 */ /* 0x000ea400080010ff */
[----:B--2---:R-:W-:Y:S05]  /*2f10*/  @P0 EXIT ;  /* 0x000000000000094d */ /* 0x004fea0003800000 */
[----:B------:R-:W-:Y:S05]  /*2f20*/  BRA `(.L_x_55) ;  /* 0xfffffffc00ec7947 */ /* 0x000fea000383ffff */
.L_x_48:
[----:B------:R-:W-:Y:S05]  /*2f30*/  BRA.U UP4, `(.L_x_56) ;  /* 0x0000000d04847547 */ /* 0x000fea000b800000 */
[----:B------:R-:W2:Y:S01]  /*2f40*/  S2UR UR7, SR_CgaCtaId ;  /* 0x00000000000779c3 */ /* 0x000ea20000008800 */
[----:B------:R-:W-:Y:S01]  /*2f50*/  UMOV UR4, 0x40 ;  /* 0x0000004000047882 */ /* 0x000fe20000000000 */
[----:B------:R-:W-:Y:S01]  /*2f60*/  NOP ;  /* 0x0000000000007918 */ /* 0x000fe20000000000 */
[----:B------:R-:W-:Y:S01]  /*2f70*/  UMOV UR6, 0x400 ;  /* 0x0000040000067882 */ /* 0x000fe20000000000 */
[----:B--2---:R-:W-:Y:S02]  /*2f80*/  ULEA UR5, UR7, UR4, 0x18 ;  /* 0x0000000407057291 */ /* 0x004fe4000f8ec0ff */
[----:B------:R-:W-:-:S07]  /*2f90*/  ULEA UR6, UR7, UR6, 0x18 ;  /* 0x0000000607067291 */ /* 0x000fce000f8ec0ff */
[----:B------:R-:W2:Y:S02]  /*2fa0*/  LDS.U8 R0, [UR5+0x1c] ;  /* 0x00001c05ff007984 */ /* 0x000ea40008000000 */
[----:B--2---:R-:W-:-:S13]  /*2fb0*/  ISETP.NE.AND P0, PT, R0, RZ, PT ;  /* 0x000000ff0000720c */ /* 0x004fda0003f05270 */
[----:B------:R-:W-:Y:S05]  /*2fc0*/  @P0 BRA `(.L_x_57) ;  /* 0x0000000000580947 */ /* 0x000fea0003800000 */
[----:B------:R-:W-:-:S13]  /*2fd0*/  ELECT P0, URZ, PT ;  /* 0x0000000000ff782f */ /* 0x000fda0003800000 */
[----:B------:R-:W-:Y:S05]  /*2fe0*/  @!P0 BRA `(.L_x_58) ;  /* 0x0000000000608947 */ /* 0x000fea0003800000 */
[----:B------:R-:W-:Y:S01]  /*2ff0*/  UMOV UR4, 0x10 ;  /* 0x0000001000047882 */ /* 0x000fe20000000000 */
[----:B------:R-:W-:Y:S01]  /*3000*/  HFMA2 R0, -RZ, RZ, 0, 5.9604644775390625e-08 ;  /* 0x00000001ff007431 */ /* 0x000fe200000001ff */
[----:B------:R-:W-:-:S03]  /*3010*/  MOV R3, 0xffff ;  /* 0x0000ffff00037802 */ /* 0x000fc60000000f00 */
[----:B------:R-:W-:Y:S04]  /*3020*/  DEPBAR.LE SB2, 0x36 ;  /* 0x0000ad800000791a */ /* 0x000fe80000000000 */
[----:B------:R-:W2:Y:S02]  /*3030*/  UTCATOMSWS.FIND_AND_SET.ALIGN UP0, UR4, UR4 ;  /* 0x00000004000475e3 */ /* 0x000ea40008000800 */
[----:B--2---:R-:W-:Y:S01]  /*3040*/  MOV R4, UR4 ;  /* 0x0000000400047c02 */ /* 0x004fe20008000f00 */
[----:B------:R-:W-:Y:S06]  /*3050*/  BRA.U UP0, `(.L_x_59) ;  /* 0x0000000100187547 */ /* 0x000fec000b800000 */
.L_x_60:
[----:B------:R-:W-:Y:S05]  /*3060*/  NANOSLEEP 0x64 ;  /* 0x000000640000795d */ /* 0x000fea0003800000 */
[----:B------:R-:W-:-:S05]  /*3070*/  UMOV UR4, 0x10 ;  /* 0x0000001000047882 */ /* 0x000fca0000000000 */
[----:B------:R-:W-:Y:S04]  /*3080*/  DEPBAR.LE SB2, 0x36 ;  /* 0x0000ad800000791a */ /* 0x000fe80000000000 */
[----:B------:R-:W2:Y:S02]  /*3090*/  UTCATOMSWS.FIND_AND_SET.ALIGN UP0, UR4, UR4 ;  /* 0x00000004000475e3 */ /* 0x000ea40008000800 */
[----:B--2---:R-:W-:Y:S01]  /*30a0*/  MOV R4, UR4 ;  /* 0x0000000400047c02 */ /* 0x004fe20008000f00 */
[----:B------:R-:W-:Y:S05]  /*30b0*/  BRA.U !UP0, `(.L_x_60) ;  /* 0xfffffffd08e87547 */ /* 0x000fea000b83ffff */
.L_x_59:
[-C--:B------:R-:W-:Y:S02]  /*30c0*/  SHF.L.U32 R3, R3, R4.reuse, RZ ;  /* 0x0000000403037219 */ /* 0x080fe400000006ff */
[----:B------:R-:W-:Y:S01]  /*30d0*/  SHF.L.U32 R0, R0, R4, RZ ;  /* 0x0000000400007219 */ /* 0x000fe200000006ff */
[----:B------:R-:W-:Y:S02]  /*30e0*/  IMAD.SHL.U32 R4, R4, 0x20, RZ ;  /* 0x0000002004047824 */ /* 0x000fe400078e00ff */
[----:B------:R2:W-:Y:S04]  /*30f0*/  ATOMS.OR RZ, [UR5+0x14], R3 ;  /* 0x00001403ffff798c */ /* 0x0005e8000b000005 */
[----:B------:R2:W-:Y:S04]  /*3100*/  ATOMS.OR RZ, [UR5+0x18], R0 ;  /* 0x00001800ffff798c */ /* 0x0005e8000b000005 */
[----:B------:R2:W-:Y:S01]  /*3110*/  STS [UR6+0x150], R4 ;  /* 0x00015004ff007988 */ /* 0x0005e20008000806 */
[----:B------:R-:W-:Y:S05]  /*3120*/  BRA `(.L_x_58) ;  /* 0x0000000000107947 */ /* 0x000fea0003800000 */
.L_x_57:
[----:B------:R-:W-:Y:S02]  /*3130*/  MOV R0, 0xffffffff ;  /* 0xffffffff00007802 */ /* 0x000fe40000000f00 */
[----:B------:R-:W-:-:S03]  /*3140*/  MOV R4, 0x3170 ;  /* 0x0000317000047802 */ /* 0x000fc60000000f00 */
[----:B------:R2:W-:Y:S04]  /*3150*/  STS [UR6+0x150], R0 ;  /* 0x00015000ff007988 */ /* 0x0005e80008000806 */
[----:B-12--5:R-:W-:Y:S05]  /*3160*/  CALL.REL.NOINC `($__internal_1_$__cuda_sm10x_tcgen05_guardrail_trap_phase_invalid_during_alloc) ;  /* 0x0000007000687944 */ /* 0x026fea0003c00000 */
.L_x_58:
[----:B------:R-:W-:Y:S05]  /*3170*/  WARPSYNC.ALL ;  /* 0x0000000000007948 */ /* 0x000fea0003800000 */
[----:B------:R-:W3:Y:S01]  /*3180*/  S2UR UR4, SR_CgaCtaId ;  /* 0x00000000000479c3 */ /* 0x000ee20000008800 */
[----:B------:R-:W-:Y:S01]  /*3190*/  UMOV UR13, 0x400 ;  /* 0x00000400000d7882 */ /* 0x000fe20000000000 */
[----:B------:R-:W-:-:S06]  /*31a0*/  NOP ;  /* 0x0000000000007918 */ /* 0x000fcc0000000000 */
[----:B------:R-:W-:Y:S06]  /*31b0*/  BAR.ARV 0x6, 0xa0 ;  /* 0x0182800000007b1d */ /* 0x000fec0000002000 */
[----:B------:R-:W4:Y:S01]  /*31c0*/  LDCU UR5, c[0x0][0x38c] ;  /* 0x00007180ff0577ac */ /* 0x000f220008000800 */
[----:B------:R-:W-:Y:S01]  /*31d0*/  LOP3.LUT R2, R2, 0xffff, RZ, 0xc0, !PT ;  /* 0x0000ffff02027812 */ /* 0x000fe200078ec0ff */
[----:B------:R-:W-:Y:S01]  /*31e0*/  IMAD.MOV.U32 R11, RZ, RZ, 0x1 ;  /* 0x00000001ff0b7424 */ /* 0x000fe200078e00ff */
[----:B------:R-:W-:Y:S01]  /*31f0*/  CS2R R8, SRZ ;  /* 0x0000000000087805 */ /* 0x000fe2000001ff00 */
[----:B------:R-:W1:Y:S01]  /*3200*/  LDCU UR8, c[0x0][0x38c] ;  /* 0x00007180ff0877ac */ /* 0x000e620008000800 */
[----:B------:R-:W-:Y:S01]  /*3210*/  R2UR UR15, R2 ;  /* 0x00000000020f72ca */ /* 0x000fe200000e0000 */
[----:B------:R-:W-:Y:S01]  /*3220*/  IMAD.MOV.U32 R10, RZ, RZ, RZ ;  /* 0x000000ffff0a7224 */ /* 0x000fe200078e00ff */
[----:B------:R-:W-:Y:S01]  /*3230*/  UMOV UR18, URZ ;  /* 0x000000ff00127c82 */ /* 0x000fe20008000000 */
[----:B------:R-:W-:Y:S01]  /*3240*/  UMOV UR10, URZ ;  /* 0x000000ff000a7c82 */ /* 0x000fe20008000000 */
[----:B---3--:R-:W-:Y:S01]  /*3250*/  ULEA UR13, UR4, UR13, 0x18 ;  /* 0x0000000d040d7291 */ /* 0x008fe2000f8ec0ff */
[----:B------:R-:W-:Y:S01]  /*3260*/  UMOV UR20, 0x0 ;  /* 0x0000000000147882 */ /* 0x000fe20000000000 */
[----:B------:R-:W-:-:S02]  /*3270*/  UMOV UR21, 0x4400490 ;  /* 0x0440049000157882 */ /* 0x000fc40000000000 */
[----:B------:R-:W-:Y:S02]  /*3280*/  UIADD3 UR6, UPT, UPT, UR13, 0x6400, URZ ;  /* 0x000064000d067890 */ /* 0x000fe4000fffe0ff */
[----:B------:R-:W-:Y:S02]  /*3290*/  UIADD3 UR7, UPT, UPT, UR13, 0x8c00, URZ ;  /* 0x00008c000d077890 */ /* 0x000fe4000fffe0ff */
[----:B----4-:R-:W-:Y:S01]  /*32a0*/  UIADD3 UR5, UPT, UPT, UR5, 0x1f, URZ ;  /* 0x0000001f05057890 */ /* 0x010fe2000fffe0ff */
[----:B--2---:R-:W2:Y:S01]  /*32b0*/  LDS R0, [UR13+0x150] ;  /* 0x0001500dff007984 */ /* 0x004ea20008000800 */
[----:B------:R-:W-:Y:S02]  /*32c0*/  USHF.R.U32.HI UR6, URZ, 0x4, UR6 ;  /* 0x00000004ff067899 */ /* 0x000fe40008011606 */
[----:B------:R-:W-:Y:S02]  /*32d0*/  USHF.R.S32.HI UR4, URZ, 0x1f, UR5 ;  /* 0x0000001fff047899 */ /* 0x000fe40008011405 */
[----:B------:R-:W-:-:S02]  /*32e0*/  ULOP3.LUT UR6, UR6, 0x3fff, URZ, 0xc0, !UPT ;  /* 0x00003fff06067892 */ /* 0x000fc4000f8ec0ff */
[----:B------:R-:W-:Y:S02]  /*32f0*/  ULEA.HI UR4, UR4, UR5, URZ, 0x5 ;  /* 0x0000000504047291 */ /* 0x000fe4000f8f28ff */
[----:B------:R-:W-:Y:S02]  /*3300*/  USHF.R.U32.HI UR5, URZ, 0x4, UR7 ;  /* 0x00000004ff057899 */ /* 0x000fe40008011607 */
[----:B------:R-:W-:Y:S02]  /*3310*/  USHF.R.S32.HI UR22, URZ, 0x5, UR4 ;  /* 0x00000005ff167899 */ /* 0x000fe40008011404 */
[----:B------:R-:W-:Y:S02]  /*3320*/  ULOP3.LUT UR5, UR5, 0x3fff, URZ, 0xc0, !UPT ;  /* 0x00003fff05057892 */ /* 0x000fe4000f8ec0ff */
[----:B------:R-:W-:Y:S02]  /*3330*/  UISETP.LT.AND UP0, UPT, UR22, 0x1, UPT ;  /* 0x000000011600788c */ /* 0x000fe4000bf01270 */
[----:B------:R-:W-:-:S02]  /*3340*/  ULOP3.LUT UR16, UR6, 0x10000, URZ, 0xfc, !UPT ;  /* 0x0001000006107892 */ /* 0x000fc4000f8efcff */
[----:B------:R-:W-:Y:S02]  /*3350*/  USEL UR23, UR22, 0x1, !UP0 ;  /* 0x0000000116177887 */ /* 0x000fe4000c000000 */
[----:B------:R-:W-:Y:S02]  /*3360*/  ULOP3.LUT UR17, UR5, 0x10000, URZ, 0xfc, !UPT ;  /* 0x0001000005117892 */ /* 0x000fe4000f8efcff */
[----:B------:R-:W-:Y:S02]  /*3370*/  UIADD3 UR23, UPT, UPT, -UR23, URZ, URZ ;  /* 0x000000ff17177290 */ /* 0x000fe4000fffe1ff */
[----:B-1----:R-:W-:Y:S01]  /*3380*/  UISETP.GE.AND UP4, UPT, UR8, 0x1, UPT ;  /* 0x000000010800788c */ /* 0x002fe2000bf86270 */
[----:B--2---:R-:W-:-:S15]  /*3390*/  R2UR UR24, R0 ;  /* 0x00000000001872ca */ /* 0x004fde00000e0000 */
.L_x_67:
[----:B------:R-:W-:Y:S02]  /*33a0*/  LEA R0, R10, UR13, 0x3 ;  /* 0x0000000d0a007c11 */ /* 0x000fe4000f8e18ff */
[----:B------:R-:W-:Y:S02]  /*33b0*/  SHF.L.U32 R5, R9, 0x1f, RZ ;  /* 0x0000001f09057819 */ /* 0x000fe400000006ff */
[----:B------:R-:W-:Y:S01]  /*33c0*/  PLOP3.LUT P0, PT, PT, PT, UP4, 0x80, 0x8 ;  /* 0x000000000008781c */ /* 0x000fe20003f0f048 */
[----:B------:R-:W-:Y:S01]  /*33d0*/  VIADD R3, R0, 0xb0 ;  /* 0x000000b000037836 */ /* 0x000fe20000000000 */
[----:B-1----:R-:W1:Y:S02]  /*33e0*/  SYNCS.PHASECHK.TRANS64.TRYWAIT P1, [R0+URZ+0xa0], R5 ;  /* 0x0000a005000075a7 */ /* 0x002e6400080211ff */
[----:B-1-3--:R-:W-:Y:S09]  /*33f0*/  @!P1 BRA `(.L_x_61) ;  /* 0x0000006400c89947 */ /* 0x00aff20003800000 */
.L_x_150:
[----:B------:R-:W-:Y:S01]  /*3400*/  LEA R4, R10, UR13, 0x4 ;  /* 0x0000000d0a047c11 */ /* 0x000fe2000f8e20ff */
[----:B------:R-:W-:Y:S01]  /*3410*/  @UP4 ULEA UR4, UR10, UR13, 0x3 ;  /* 0x0000000d0a044291 */ /* 0x000fe2000f8e18ff */
[----:B------:R-:W-:Y:S01]  /*3420*/  PLOP3.LUT P2, PT, PT, PT, PT, 0x80, 0x8 ;  /* 0x000000000008781c */ /* 0x000fe20003f4f070 */
[----:B------:R-:W-:Y:S01]  /*3430*/  ULEA UR19, UR18, UR13, 0x3 ;  /* 0x0000000d12137291 */ /* 0x000fe2000f8e18ff */
[----:B------:R-:W-:Y:S02]  /*3440*/  PRMT R3, RZ, 0x654, R3 ;  /* 0x00000654ff037816 */ /* 0x000fe40000000003 */
[----:B-1----:R-:W1:Y:S01]  /*3450*/  LDS.128 R4, [R4+0x130] ;  /* 0x0001300004047984 */ /* 0x002e620000000c00 */
[----:B------:R-:W-:Y:S02]  /*3460*/  @P0 SHF.L.U32 R2, R8, 0x1f, RZ ;  /* 0x0000001f08020819 */ /* 0x000fe400000006ff */
[----:B------:R-:W-:Y:S01]  /*3470*/  SHF.L.U32 R0, R11, 0x1f, RZ ;  /* 0x0000001f0b007819 */ /* 0x000fe200000006ff */
[----:B------:R-:W-:Y:S01]  /*3480*/  @!PT LDS RZ, [RZ] ;  /* 0x00000000fffff984 */ /* 0x000fe20000000800 */
[----:B------:R-:W-:Y:S01]  /*3490*/  @!PT LDS RZ, [RZ] ;  /* 0x00000000fffff984 */ /* 0x000fe20000000800 */
[----:B------:R-:W-:Y:S01]  /*34a0*/  @!PT LDS RZ, [RZ] ;  /* 0x00000000fffff984 */ /* 0x000fe20000000800 */
[----:B------:R-:W-:Y:S01]  /*34b0*/  @!PT LDS RZ, [RZ] ;  /* 0x00000000fffff984 */ /* 0x000fe20000000800 */
[----:B------:R2:W-:Y:S06]  /*34c0*/  MEMBAR.ALL.CTA ;  /* 0x0000000000007992 */ /* 0x0005ec0000008000 */
[----:B--2---:R-:W2:Y:S02]  /*34d0*/  FENCE.VIEW.ASYNC.S ;  /* 0x00000000000073c6 */ /* 0x004ea40000000000 */
[----:B--2---:R2:W-:Y:S01]  /*34e0*/  SYNCS.ARRIVE.TRANS64.RED.A1T0 RZ, [R3+URZ], RZ ;  /* 0x000000ff03ff79a7 */ /* 0x0045e200081004ff */
[----:B------:R2:W3:Y:S01]  /*34f0*/  @P0 SYNCS.PHASECHK.TRANS64.TRYWAIT P2, [UR4], R2 ;  /* 0x00000002ff0005a7 */ /* 0x0004e20008041104 */
[----:B-1----:R-:W-:Y:S01]  /*3500*/  LOP3.LUT P1, RZ, R6, 0x1, RZ, 0xc0, !PT ;  /* 0x0000000106ff7812 */ /* 0x002fe2000782c0ff */
[----:B------:R-:W1:Y:S02]  /*3510*/  SYNCS.PHASECHK.TRANS64.TRYWAIT P0, [UR19+0xe0], R0 ;  /* 0x0000e000ff0075a7 */ /* 0x000e640008001113 */
[----:B-123--:R-:W-:Y:S10]  /*3520*/  @!P0 BRA `(.L_x_62) ;  /* 0x0000006400908947 */ /* 0x00eff40003800000 */
.L_x_152:
[----:B------:R-:W-:Y:S01]  /*3530*/  IADD3 R10, PT, PT, R10, 0x1, RZ ;  /* 0x000000010a0a7810 */ /* 0x000fe20007ffe0ff */
[----:B------:R-:W-:Y:S06]  /*3540*/  BRA.U !UP4, `(.L_x_63) ;  /* 0x000000010ca07547 */ /* 0x000fec000b800000 */
[----:B------:R-:W-:Y:S02]  /*3550*/  ULEA.HI UR4, UR18, UR18, URZ, 0x1 ;  /* 0x0000001212047291 */ /* 0x000fe4000f8f08ff */
[----:B------:R-:W-:Y:S02]  /*3560*/  UPLOP3.LUT UP2, UPT, UPT, UPT, UPT, 0x40, 0x4 ;  /* 0x000000000004789c */ /* 0x000fe40003f4e870 */
[----:B------:R-:W-:Y:S02]  /*3570*/  USHF.L.U32 UR5, UR4, 0x7, URZ ;  /* 0x0000000704057899 */ /* 0x000fe400080006ff */
[----:B------:R-:W-:Y:S02]  /*3580*/  ULOP3.LUT UR14, UR4, 0xffe, URZ, 0xc0, !UPT ;  /* 0x00000ffe040e7892 */ /* 0x000fe4000f8ec0ff */
[----:B------:R-:W-:Y:S02]  /*3590*/  ULOP3.LUT UR4, UR5, 0xffffff00, URZ, 0xc0, !UPT ;  /* 0xffffff0005047892 */ /* 0x000fe4000f8ec0ff */
[----:B------:R-:W-:-:S02]  /*35a0*/  UIADD3 UR14, UPT, UPT, -UR14, UR18, URZ ;  /* 0x000000120e0e7290 */ /* 0x000fc4000fffe1ff */
[----:B------:R-:W-:Y:S01]  /*35b0*/  UIADD3 UR4, UPT, UPT, UR24, UR4, URZ ;  /* 0x0000000418047290 */ /* 0x000fe2000fffe0ff */
[----:B------:R-:W-:Y:S01]  /*35c0*/  UMOV UR12, UR23 ;  /* 0x00000017000c7c82 */ /* 0x000fe20008000000 */
[----:B------:R-:W-:Y:S02]  /*35d0*/  UMOV UR11, UR22 ;  /* 0x00000016000b7c82 */ /* 0x000fe40008000000 */
[----:B------:R-:W-:Y:S01]  /*35e0*/  ULEA UR14, UR14, UR4, 0x14 ;  /* 0x000000040e0e7291 */ /* 0x000fe2000f8ea0ff */
[----:B------:R-:W-:-:S11]  /*35f0*/  UMOV UR5, UR10 ;  /* 0x0000000a00057c82 */ /* 0x000fd60008000000 */
.L_x_66:
[----:B------:R-:W-:Y:S02]  /*3600*/  UIADD3 UR12, UPT, UPT, UR12, 0x1, URZ ;  /* 0x000000010c0c7890 */ /* 0x000fe4000fffe0ff */
[----:B--2---:R-:W-:Y:S02]  /*3610*/  ULEA UR6, UR5, UR13, 0x3 ;  /* 0x0000000d05067291 */ /* 0x004fe4000f8e18ff */
[----:B------:R-:W-:Y:S01]  /*3620*/  UISETP.NE.AND UP3, UPT, UR12, URZ, UPT ;  /* 0x000000ff0c00728c */ /* 0x000fe2000bf65270 */
[----:B---3--:R-:W-:Y:S10]  /*3630*/  @P2 BRA `(.L_x_64) ;  /* 0x00000000000c2947 */ /* 0x008ff40003800000 */
[----:B-1----:R-:W-:Y:S04]  /*3640*/  SHF.L.U32 R3, R8, 0x1f, RZ ;  /* 0x0000001f08037819 */ /* 0x002fe800000006ff */
[----:B------:R-:W1:Y:S02]  /*3650*/  SYNCS.PHASECHK.TRANS64.TRYWAIT P0, [UR6], R3 ;  /* 0x00000003ff0075a7 */ /* 0x000e640008001106 */
[----:B-1----:R-:W-:Y:S05]  /*3660*/  @!P0 BRA `(.L_x_65) ;  /* 0x0000006400588947 */ /* 0x002fea0003800000 */
.L_x_64:
[----:B------:R-:W-:Y:S01]  /*3670*/  UISETP.NE.AND UP0, UPT, UR11, 0x1, UPT ;  /* 0x000000010b00788c */ /* 0x000fe2000bf05270 */
[----:B------:R-:W-:Y:S01]  /*3680*/  PLOP3.LUT P2, PT, PT, PT, PT, 0x80, 0x8 ;  /* 0x000000000008781c */ /* 0x000fe20003f4f070 */
[----:B------:R-:W-:Y:S02]  /*3690*/  UIADD3 UR4, UPT, UPT, UR5, 0x1, URZ ;  /* 0x0000000105047890 */ /* 0x000fe4000fffe0ff */
[----:B------:R-:W-:Y:S02]  /*36a0*/  ULEA UR8, UR5, UR17, 0x9 ;  /* 0x0000001105087291 */ /* 0x000fe4000f8e48ff */
[----:B------:R-:W-:Y:S01]  /*36b0*/  UISETP.NE.AND UP1, UPT, UR4, 0x5, UPT ;  /* 0x000000050400788c */ /* 0x000fe2000bf25270 */
[----:B------:R-:W-:Y:S01]  /*36c0*/  PLOP3.LUT P0, PT, PT, PT, UP0, 0x80, 0x8 ;  /* 0x000000000008781c */ /* 0x000fe20003f0f008 */
[----:B------:R-:W-:Y:S02]  /*36d0*/  UIADD3 UR11, UPT, UPT, UR11, -0x1, URZ ;  /* 0xffffffff0b0b7890 */ /* 0x000fe4000fffe0ff */
[----:B------:R-:W-:Y:S02]  /*36e0*/  USEL UR7, URZ, 0x1, UP1 ;  /* 0x00000001ff077887 */ /* 0x000fe40008800000 */
[----:B------:R-:W-:Y:S01]  /*36f0*/  USEL UR10, UR4, URZ, UP1 ;  /* 0x000000ff040a7287 */ /* 0x000fe20008800000 */
[----:B------:R-:W-:Y:S03]  /*3700*/  UMOV UR9, 0xc0004010 ;  /* 0xc000401000097882 */ /* 0x000fe60000000000 */
[----:B------:R-:W-:Y:S01]  /*3710*/  @UP0 ULEA UR4, UR10, UR13, 0x3 ;  /* 0x0000000d0a040291 */ /* 0x000fe2000f8e18ff */
[----:B------:R-:W-:Y:S01]  /*3720*/  LOP3.LUT R8, R8, UR7, RZ, 0x3c, !PT ;  /* 0x0000000708087c12 */ /* 0x000fe2000f8e3cff */
[----:B------:R-:W-:Y:S03]  /*3730*/  UMOV UR7, 0xc0004010 ;  /* 0xc000401000077882 */ /* 0x000fe60000000000 */
[----:B-1----:R-:W-:Y:S04]  /*3740*/  @P0 SHF.L.U32 R0, R8, 0x1f, RZ ;  /* 0x0000001f08000819 */ /* 0x002fe800000006ff */
[----:B------:R2:W3:Y:S01]  /*3750*/  @P0 SYNCS.PHASECHK.TRANS64.TRYWAIT P2, [UR4], R0 ;  /* 0x00000000ff0005a7 */ /* 0x0004e20008041104 */
[----:B------:R-:W-:Y:S02]  /*3760*/  UIADD3 UR4, UPT, UPT, UR6, 0x28, URZ ;  /* 0x0000002806047890 */ /* 0x000fe4000fffe0ff */
[----:B------:R-:W-:Y:S03]  /*3770*/  ULEA UR6, UR5, UR16, 0x7 ;  /* 0x0000001005067291 */ /* 0x000fe6000f8e38ff */
[----:B------:R-:W-:Y:S06]  /*3780*/  UMOV UR5, UR10 ;  /* 0x0000000a00057c82 */ /* 0x000fec0008000000 */
[----:B------:R2:W-:Y:S01]  /*3790*/  UTCQMMA gdesc[UR6], gdesc[UR8], tmem[UR14], tmem[UR20], idesc[UR21], UP2 ;  /* 0x00ff1408060075ea */ /* 0x0005e2000900030e */
[----:B------:R-:W-:Y:S01]  /*37a0*/  UPLOP3.LUT UP2, UPT, UPT, UPT, UPT, 0x80, 0x8 ;  /* 0x000000000008789c */ /* 0x000fe20003f4f070 */
[----:B------:R2:W-:Y:S01]  /*37b0*/  UTCBAR.MULTICAST [UR4], URZ, UR15 ;  /* 0x000000ff040073e9 */ /* 0x0005e2000800080f */
[----:B------:R-:W-:Y:S09]  /*37c0*/  BRA.U UP3, `(.L_x_66) ;  /* 0xfffffffd038c7547 */ /* 0x000ff2000b83ffff */
.L_x_63:
[----:B--2---:R-:W-:Y:S01]  /*37d0*/  UIADD3 UR4, UPT, UPT, UR18, 0x1, URZ ;  /* 0x0000000112047890 */ /* 0x004fe2000fffe0ff */
[C---:B------:R-:W-:Y:S01]  /*37e0*/  ISETP.NE.AND P0, PT, R10.reuse, 0x2, PT ;  /* 0x000000020a00780c */ /* 0x040fe20003f05270 */
[----:B------:R-:W-:Y:S02]  /*37f0*/  UIADD3 UR5, UPT, UPT, UR19, 0xc0, URZ ;  /* 0x000000c013057890 */ /* 0x000fe4000fffe0ff */
[----:B------:R-:W-:Y:S01]  /*3800*/  UISETP.NE.AND UP0, UPT, UR4, 0x4, UPT ;  /* 0x000000040400788c */ /* 0x000fe2000bf05270 */
[----:B-1----:R-:W-:Y:S02]  /*3810*/  SEL R0, RZ, 0x1, P0 ;  /* 0x00000001ff007807 */ /* 0x002fe40000000000 */
[----:B------:R-:W-:Y:S01]  /*3820*/  SEL R10, R10, RZ, P0 ;  /* 0x000000ff0a0a7207 */ /* 0x000fe20000000000 */
[----:B------:R-:W-:Y:S01]  /*3830*/  USEL UR6, URZ, 0x1, UP0 ;  /* 0x00000001ff067887 */ /* 0x000fe20008000000 */
[----:B------:R-:W-:Y:S01]  /*3840*/  LOP3.LUT R9, R9, R0, RZ, 0x3c, !PT ;  /* 0x0000000009097212 */ /* 0x000fe200078e3cff */
[----:B------:R-:W-:Y:S01]  /*3850*/  USEL UR18, UR4, URZ, UP0 ;  /* 0x000000ff04127287 */ /* 0x000fe20008000000 */
[----:B------:R1:W-:Y:S03]  /*3860*/  UTCBAR [UR5], URZ ;  /* 0x000000ff050073e9 */ /* 0x0003e600080000ff */
[----:B------:R-:W-:Y:S01]  /*3870*/  LOP3.LUT R11, R11, UR6, RZ, 0x3c, !PT ;  /* 0x000000060b0b7c12 */ /* 0x000fe2000f8e3cff */
[----:B------:R-:W-:Y:S07]  /*3880*/  @P1 BRA `(.L_x_67) ;  /* 0xfffffff800c41947 */ /* 0x000fee000383ffff */
[----:B------:R-:W2:Y:S01]  /*3890*/  S2UR UR8, SR_CgaCtaId ;  /* 0x00000000000879c3 */ /* 0x000ea20000008800 */
[----:B------:R-:W-:Y:S01]  /*38a0*/  ELECT P0, URZ, PT ;  /* 0x0000000000ff782f */ /* 0x000fe20003800000 */
[----:B------:R-:W-:Y:S01]  /*38b0*/  IMAD.MOV.U32 R0, RZ, RZ, 0x1 ;  /* 0x00000001ff007424 */ /* 0x000fe200078e00ff */
[----:B------:R-:W-:Y:S01]  /*38c0*/  UIADD3 UR13, UPT, UPT, UR13, 0xe0, URZ ;  /* 0x000000e00d0d7890 */ /* 0x000fe2000fffe0ff */
[----:B------:R-:W-:Y:S01]  /*38d0*/  SHF.L.U32 R3, R11, 0x1f, RZ ;  /* 0x0000001f0b037819 */ /* 0x000fe200000006ff */
[----:B------:R-:W-:-:S03]  /*38e0*/  UMOV UR4, 0x40 ;  /* 0x0000004000047882 */ /* 0x000fc60000000000 */
[----:B------:R-:W-:Y:S01]  /*38f0*/  UVIRTCOUNT.DEALLOC.SMPOOL 0x80 ;  /* 0x000000800000784c */ /* 0x000fe20000000000 */
[----:B--2---:R-:W-:Y:S02]  /*3900*/  ULEA UR8, UR8, UR4, 0x18 ;  /* 0x0000000408087291 */ /* 0x004fe4000f8ec0ff */
[----:B------:R-:W-:-:S07]  /*3910*/  ULEA UR4, UR18, UR13, 0x3 ;  /* 0x0000000d12047291 */ /* 0x000fce000f8e18ff */
[----:B------:R2:W-:Y:S02]  /*3920*/  @P0 STS.U8 [UR8+0x1c], R0 ;  /* 0x00001c00ff000988 */ /* 0x0005e40008000008 */
[----:B------:R-:W4:Y:S02]  /*3930*/  SYNCS.PHASECHK.TRANS64.TRYWAIT P0, [UR4], R3 ;  /* 0x00000003ff0075a7 */ /* 0x000f240008001104 */
[----:B--2-4-:R-:W-:Y:S05]  /*3940*/  @!P0 BRA `(.L_x_68) ;  /* 0x0000006000b88947 */ /* 0x014fea0003800000 */
.L_x_155:
[----:B------:R-:W-:-:S04]  /*3950*/  UIADD3 UR4, UPT, UPT, UR18, 0x1, URZ ;  /* 0x0000000112047890 */ /* 0x000fc8000fffe0ff */
[----:B------:R-:W-:-:S04]  /*3960*/  UISETP.NE.AND UP0, UPT, UR4, 0x4, UPT ;  /* 0x000000040400788c */ /* 0x000fc8000bf05270 */
[----:B------:R-:W-:Y:S02]  /*3970*/  USEL UR6, URZ, 0x1, UP0 ;  /* 0x00000001ff067887 */ /* 0x000fe40008000000 */
[----:B------:R-:W-:-:S04]  /*3980*/  USEL UR4, UR4, URZ, UP0 ;  /* 0x000000ff04047287 */ /* 0x000fc80008000000 */
[----:B-1----:R-:W-:Y:S01]  /*3990*/  ULEA UR5, UR4, UR13, 0x3 ;  /* 0x0000000d04057291 */ /* 0x002fe2000f8e18ff */
[----:B------:R-:W-:-:S04]  /*39a0*/  LOP3.LUT R2, R11, UR6, RZ, 0x3c, !PT ;  /* 0x000000060b027c12 */ /* 0x000fc8000f8e3cff */
[----:B--2---:R-:W-:-:S04]  /*39b0*/  SHF.L.U32 R3, R2, 0x1f, RZ ;  /* 0x0000001f02037819 */ /* 0x004fc800000006ff */
[----:B------:R-:W1:Y:S02]  /*39c0*/  SYNCS.PHASECHK.TRANS64.TRYWAIT P0, [UR5], R3 ;  /* 0x00000003ff0075a7 */ /* 0x000e640008001105 */
[----:B-1----:R-:W-:Y:S05]  /*39d0*/  @!P0 BRA `(.L_x_69) ;  /* 0x0000006000ac8947 */ /* 0x002fea0003800000 */
.L_x_157:
        /* <DEDUP_REMOVED lines=9> */
.L_x_159:
[----:B------:R-:W-:-:S04]  /*3a70*/  UIADD3 UR4, UPT, UPT, UR4, 0x1, URZ ;  /* 0x0000000104047890 */ /* 0x000fc8000fffe0ff */
[----:B------:R-:W-:-:S04]  /*3a80*/  UISETP.NE.AND UP0, UPT, UR4, 0x4, UPT ;  /* 0x000000040400788c */ /* 0x000fc8000bf05270 */
[----:B------:R-:W-:Y:S02]  /*3a90*/  USEL UR5, URZ, 0x1, UP0 ;  /* 0x00000001ff057887 */ /* 0x000fe40008000000 */
[----:B------:R-:W-:-:S04]  /*3aa0*/  USEL UR4, UR4, URZ, UP0 ;  /* 0x000000ff04047287 */ /* 0x000fc80008000000 */
[----:B------:R-:W-:Y:S01]  /*3ab0*/  ULEA UR4, UR4, UR13, 0x3 ;  /* 0x0000000d04047291 */ /* 0x000fe2000f8e18ff */
[----:B-1----:R-:W-:-:S04]  /*3ac0*/  LOP3.LUT R3, R2, UR5, RZ, 0x3c, !PT ;  /* 0x0000000502037c12 */ /* 0x002fc8000f8e3cff */
[----:B------:R-:W-:-:S04]  /*3ad0*/  SHF.L.U32 R3, R3, 0x1f, RZ ;  /* 0x0000001f03037819 */ /* 0x000fc800000006ff */
[----:B------:R-:W1:Y:S02]  /*3ae0*/  SYNCS.PHASECHK.TRANS64.TRYWAIT P0, [UR4], R3 ;  /* 0x00000003ff0075a7 */ /* 0x000e640008001104 */
[----:B-1----:R-:W-:Y:S05]  /*3af0*/  @!P0 BRA `(.L_x_71) ;  /* 0x0000006000948947 */ /* 0x002fea0003800000 */
.L_x_161:
[----:B------:R-:W-:Y:S01]  /*3b00*/  NOP ;  /* 0x0000000000007918 */ /* 0x000fe20000000000 */
[----:B-1----:R-:W1:Y:S01]  /*3b10*/  LDS R0, [UR8+0x14] ;  /* 0x00001408ff007984 */ /* 0x002e620008000800 */
[----:B------:R-:W-:Y:S01]  /*3b20*/  ULOP3.LUT UR4, UR24, 0xffff, URZ, 0xc0, !UPT ;  /* 0x0000ffff18047892 */ /* 0x000fe2000f8ec0ff */
[----:B------:R-:W-:Y:S01]  /*3b30*/  UMOV UR5, 0xffff ;  /* 0x0000ffff00057882 */ /* 0x000fe20000000000 */
[----:B------:R-:W-:Y:S02]  /*3b40*/  UMOV UR6, 0x1 ;  /* 0x0000000100067882 */ /* 0x000fe40000000000 */
[----:B------:R-:W-:-:S04]  /*3b50*/  USHF.R.U32.HI UR4, URZ, 0x5, UR4 ;  /* 0x00000005ff047899 */ /* 0x000fc80008011604 */
[----:B------:R-:W-:Y:S02]  /*3b60*/  USHF.L.U32 UR5, UR5, UR4, URZ ;  /* 0x0000000405057299 */ /* 0x000fe400080006ff */
[----:B------:R-:W-:-:S04]  /*3b70*/  USHF.L.U32 UR4, UR6, UR4, URZ ;  /* 0x0000000406047299 */ /* 0x000fc800080006ff */
[----:B-1----:R-:W-:-:S04]  /*3b80*/  LOP3.LUT R0, R0, UR5, RZ, 0xc0, !PT ;  /* 0x0000000500007c12 */ /* 0x002fc8000f8ec0ff */
[----:B------:R-:W-:-:S13]  /*3b90*/  ISETP.NE.AND P0, PT, R0, UR5, PT ;  /* 0x0000000500007c0c */ /* 0x000fda000bf05270 */
[----:B------:R-:W-:Y:S05]  /*3ba0*/  @P0 BRA `(.L_x_72) ;  /* 0x0000000000580947 */ /* 0x000fea0003800000 */
[----:B------:R-:W1:Y:S02]  /*3bb0*/  LDS R0, [UR8+0x18] ;  /* 0x00001808ff007984 */ /* 0x000e640008000800 */
[----:B-1----:R-:W-:-:S04]  /*3bc0*/  LOP3.LUT R0, R0, UR4, RZ, 0xc0, !PT ;  /* 0x0000000400007c12 */ /* 0x002fc8000f8ec0ff */
[----:B------:R-:W-:-:S13]  /*3bd0*/  ISETP.NE.AND P0, PT, R0, UR4, PT ;  /* 0x0000000400007c0c */ /* 0x000fda000bf05270 */
[----:B------:R-:W-:Y:S05]  /*3be0*/  @P0 BRA `(.L_x_73) ;  /* 0x00000000003c0947 */ /* 0x000fea0003800000 */
[----:B------:R-:W1:Y:S01]  /*3bf0*/  S2R R2, SR_LANEID ;  /* 0x0000000000027919 */ /* 0x000e620000000000 */
[----:B------:R-:W-:Y:S01]  /*3c00*/  ULOP3.LUT UR5, URZ, UR5, URZ, 0x33, !UPT ;  /* 0x00000005ff057292 */ /* 0x000fe2000f8e33ff */
[----:B------:R-:W-:Y:S01]  /*3c10*/  LOP3.LUT R4, RZ, UR4, RZ, 0x33, !PT ;  /* 0x00000004ff047c12 */ /* 0x000fe2000f8e33ff */
[----:B------:R-:W-:Y:S02]  /*3c20*/  VOTEU.ANY UR4, UPT, PT ;  /* 0x0000000000047886 */ /* 0x000fe400038e0100 */
[----:B------:R-:W-:Y:S01]  /*3c30*/  UFLO.U32 UR4, UR4 ;  /* 0x00000004000472bd */ /* 0x000fe200080e0000 */
[----:B------:R-:W2:Y:S01]  /*3c40*/  REDUX UR6, R4 ;  /* 0x00000000040673c4 */ /* 0x000ea20000000000 */
[----:B------:R-:W-:-:S06]  /*3c50*/  IMAD.U32 R0, RZ, RZ, UR5 ;  /* 0x00000005ff007e24 */ /* 0x000fcc000f8e00ff */
[----:B------:R4:W-:Y:S01]  /*3c60*/  UTCATOMSWS.AND URZ, UR5 ;  /* 0x0000000500ff79e3 */ /* 0x0009e20008000000 */
[----:B------:R-:W3:Y:S01]  /*3c70*/  REDUX UR7, R0 ;  /* 0x00000000000773c4 */ /* 0x000ee20000000000 */
[----:B-1----:R-:W-:Y:S01]  /*3c80*/  ISETP.EQ.U32.AND P0, PT, R2, UR4, PT ;  /* 0x0000000402007c0c */ /* 0x002fe2000bf02070 */
[----:B--2---:R-:W-:Y:S01]  /*3c90*/  IMAD.U32 R2, RZ, RZ, UR6 ;  /* 0x00000006ff027e24 */ /* 0x004fe2000f8e00ff */
[----:B---3--:R-:W-:-:S11]  /*3ca0*/  MOV R3, UR7 ;  /* 0x0000000700037c02 */ /* 0x008fd60008000f00 */
[----:B------:R4:W-:Y:S04]  /*3cb0*/  @P0 ATOMS.AND RZ, [UR8+0x14], R3 ;  /* 0x00001403ffff098c */ /* 0x0009e8000a800008 */
[----:B------:R4:W-:Y:S01]  /*3cc0*/  @P0 ATOMS.AND RZ, [UR8+0x18], R2 ;  /* 0x00001802ffff098c */ /* 0x0009e2000a800008 */
[----:B------:R-:W-:Y:S05]  /*3cd0*/  BRA `(.L_x_74) ;  /* 0x0000000000147947 */ /* 0x000fea0003800000 */
.L_x_73:
[----:B------:R-:W-:Y:S02]  /*3ce0*/  MOV R2, 0x3d00 ;  /* 0x00003d0000027802 */ /* 0x000fe40000000f00 */
[----:B---3-5:R-:W-:Y:S05]  /*3cf0*/  CALL.REL.NOINC `($__internal_0_$__cuda_sm10x_tcgen05_guardrail_trap_col_being_dealloced_not_returned_by_alloc) ;  /* 0x0000006400787944 */ /* 0x028fea0003c00000 */
[----:B------:R-:W-:Y:S05]  /*3d00*/  BRA `(.L_x_74) ;  /* 0x0000000000087947 */ /* 0x000fea0003800000 */
.L_x_72:
[----:B------:R-:W-:Y:S02]  /*3d10*/  MOV R2, 0x3d30 ;  /* 0x00003d3000027802 */ /* 0x000fe40000000f00 */
[----:B---3-5:R-:W-:Y:S05]  /*3d20*/  CALL.REL.NOINC `($__internal_2_$__cuda_sm10x_tcgen05_guardrail_trap_unallocated_columns_being_dealloced) ;  /* 0x0000006400847944 */ /* 0x028fea0003c00000 */
.L_x_74:
[----:B------:R-:W-:Y:S01]  /*3d30*/  NOP ;  /* 0x0000000000007918 */ /* 0x000fe20000000000 */
[----:B----4-:R-:W-:Y:S05]  /*3d40*/  EXIT ;  /* 0x000000000000794d */ /* 0x010fea0003800000 */
.L_x_56:
[----:B------:R-:W-:-:S09]  /*3d50*/  UISETP.NE.OR UP0, UPT, UR18, 0x3, !UP3 ;  /* 0x000000031200788c */ /* 0x000fd2000df05670 */
[----:B------:R-:W-:Y:S05]  /*3d60*/  BRA.U UP0, `(.L_x_75) ;  /* 0x0000001100847547 */ /* 0x000fea000b800000 */
[----:B------:R-:W2:Y:S01]  /*3d70*/  LDCU.64 UR4, c[0x0][0x888] ;  /* 0x00011100ff0477ac */ /* 0x000ea20008000a00 */
[----:B------:R-:W3:Y:S01]  /*3d80*/  S2UR UR8, SR_CgaCtaId ;  /* 0x00000000000879c3 */ /* 0x000ee20000008800 */
[----:B------:R-:W-:Y:S02]  /*3d90*/  HFMA2 R9, -RZ, RZ, 0, 0 ;  /* 0x00000000ff097431 */ /* 0x000fe400000001ff */
[----:B------:R-:W-:Y:S01]  /*3da0*/  IMAD.MOV.U32 R11, RZ, RZ, 0x1 ;  /* 0x00000001ff0b7424 */ /* 0x000fe200078e00ff */
[----:B------:R-:W4:Y:S01]  /*3db0*/  LDCU UR40, c[0x0][0x370] ;  /* 0x00006e00ff2877ac */ /* 0x000f220008000800 */
[----:B------:R-:W-:Y:S01]  /*3dc0*/  IMAD.MOV.U32 R10, RZ, RZ, RZ ;  /* 0x000000ffff0a7224 */ /* 0x000fe200078e00ff */
[----:B------:R-:W-:Y:S01]  /*3dd0*/  MOV R3, 0x1000 ;  /* 0x0000100000037802 */ /* 0x000fe20000000f00 */
[----:B------:R-:W4:Y:S01]  /*3de0*/  LDCU.128 UR44, c[0x0][0xb10] ;  /* 0x00016200ff2c77ac */ /* 0x000f220008000c00 */
[----:B------:R-:W1:Y:S01]  /*3df0*/  LDC.64 R12, c[0x0][0x348] ;  /* 0x0000d200ff0c7b82 */ /* 0x000e620000000a00 */
[----:B------:R-:W3:Y:S01]  /*3e00*/  LDCU UR37, c[0x0][0x374] ;  /* 0x00006e80ff2577ac */ /* 0x000ee20008000800 */
[----:B------:R-:W3:Y:S01]  /*3e10*/  LDCU.64 UR38, c[0x0][0x890] ;  /* 0x00011200ff2677ac */ /* 0x000ee20008000a00 */
[----:B------:R-:W3:Y:S01]  /*3e20*/  LDCU UR15, c[0x0][0xb0c] ;  /* 0x00016180ff0f77ac */ /* 0x000ee20008000800 */
[----:B--2---:R-:W-:Y:S01]  /*3e30*/  UISETP.NE.U32.AND UP0, UPT, UR4, URZ, UPT ;  /* 0x000000ff0400728c */ /* 0x004fe2000bf05070 */
[----:B------:R-:W2:Y:S01]  /*3e40*/  LDCU UR54, c[0x0][0xb20] ;  /* 0x00016400ff3677ac */ /* 0x000ea20008000800 */
[----:B------:R-:W2:Y:S01]  /*3e50*/  LDCU UR4, c[0x0][0xb30] ;  /* 0x00016600ff0477ac */ /* 0x000ea20008000800 */
[----:B------:R-:W-:Y:S01]  /*3e60*/  UMOV UR21, 0x400 ;  /* 0x0000040000157882 */ /* 0x000fe20000000000 */
[----:B----4-:R-:W-:-:S02]  /*3e70*/  UIMAD.WIDE.U32 UR52, UR40, UR44, URZ ;  /* 0x0000002c283472a5 */ /* 0x010fc4000f8e00ff */
[----:B---3--:R-:W-:Y:S02]  /*3e80*/  UIMAD.WIDE.U32 UR6, UR37, UR47, URZ ;  /* 0x0000002f250672a5 */ /* 0x008fe4000f8e00ff */
[----:B------:R-:W-:Y:S02]  /*3e90*/  ULEA UR21, UR8, UR21, 0x18 ;  /* 0x0000001508157291 */ /* 0x000fe4000f8ec0ff */
[----:B------:R-:W-:Y:S02]  /*3ea0*/  USEL UR41, URZ, 0x1, UP6 ;  /* 0x00000001ff297887 */ /* 0x000fe4000b000000 */
[----:B------:R-:W-:Y:S02]  /*3eb0*/  UISETP.NE.U32.AND UP6, UPT, UR38, URZ, UPT ;  /* 0x000000ff2600728c */ /* 0x000fe4000bfc5070 */
[----:B------:R-:W-:Y:S02]  /*3ec0*/  UIADD3 UR43, UPT, UPT, UR21, 0x68, URZ ;  /* 0x00000068152b7890 */ /* 0x000fe4000fffe0ff */
[----:B------:R-:W-:-:S02]  /*3ed0*/  UIADD3 UR33, UPT, UPT, UR21, 0x50, URZ ;  /* 0x0000005015217890 */ /* 0x000fc4000fffe0ff */
[----:B------:R-:W-:Y:S02]  /*3ee0*/  UIADD3 UR25, UPT, UPT, UR21, 0x58, URZ ;  /* 0x0000005815197890 */ /* 0x000fe4000fffe0ff */
[----:B------:R-:W-:Y:S02]  /*3ef0*/  UIADD3 UR17, UPT, UPT, UR21, 0x60, URZ ;  /* 0x0000006015117890 */ /* 0x000fe4000fffe0ff */
[----:B------:R-:W-:Y:S02]  /*3f00*/  UISETP.NE.AND.EX UP5, UPT, UR5, URZ, UPT, UP0 ;  /* 0x000000ff0500728c */ /* 0x000fe4000bfa5300 */
[----:B------:R-:W-:Y:S01]  /*3f10*/  UISETP.NE.AND UP0, UPT, UR42, 0x1, UPT ;  /* 0x000000012a00788c */ /* 0x000fe2000bf05270 */
[----:B------:R-:W-:Y:S01]  /*3f20*/  UMOV UR52, UR53 ;  /* 0x0000003500347c82 */ /* 0x000fe20008000000 */
[----:B------:R-:W-:Y:S01]  /*3f30*/  UMOV UR51, UR7 ;  /* 0x0000000700337c82 */ /* 0x000fe20008000000 */
[----:B------:R-:W-:Y:S02]  /*3f40*/  UISETP.NE.AND UP0, UPT, UR15, 0x1, UPT ;  /* 0x000000010f00788c */ /* 0x000fe4000bf05270 */
[----:B------:R-:W-:-:S02]  /*3f50*/  UPLOP3.LUT UP4, UPT, UPT, UPT, UPT, 0x40, 0x4 ;  /* 0x000000000004789c */ /* 0x000fc40003f8e870 */
[----:B------:R-:W-:Y:S01]  /*3f60*/  UISETP.GE.AND UP2, UPT, UR42, 0x1, UPT ;  /* 0x000000012a00788c */ /* 0x000fe2000bf46270 */
[----:B------:R-:W3:Y:S01]  /*3f70*/  LDCU.64 UR22, c[0x0][0xb28] ;  /* 0x00016500ff1677ac */ /* 0x000ee20008000a00 */
[----:B------:R-:W-:Y:S02]  /*3f80*/  UISETP.NE.AND.EX UP6, UPT, UR39, URZ, UPT, UP6 ;  /* 0x000000ff2700728c */ /* 0x000fe4000bfc5360 */
[----:B------:R-:W-:Y:S02]  /*3f90*/  UPRMT UR43, UR8, 0x654, UR43 ;  /* 0x00000654082b7896 */ /* 0x000fe4000800002b */
[----:B------:R-:W-:Y:S02]  /*3fa0*/  UPRMT UR50, UR8, 0x654, UR33 ;  /* 0x0000065408327896 */ /* 0x000fe40008000021 */
[----:B------:R-:W-:Y:S02]  /*3fb0*/  UPRMT UR49, UR8, 0x654, UR25 ;  /* 0x0000065408317896 */ /* 0x000fe40008000019 */
[----:B------:R-:W-:-:S02]  /*3fc0*/  UPRMT UR48, UR8, 0x654, UR17 ;  /* 0x0000065408307896 */ /* 0x000fc40008000011 */
[----:B------:R-:W-:Y:S02]  /*3fd0*/  USHF.R.U32.HI UR52, URZ, UR45, UR52 ;  /* 0x0000002dff347299 */ /* 0x000fe40008011634 */
[----:B--2---:R-:W-:Y:S02]  /*3fe0*/  USHF.R.U32.HI UR51, URZ, UR54, UR51 ;  /* 0x00000036ff337299 */ /* 0x004fe40008011633 */
[----:B------:R-:W-:Y:S02]  /*3ff0*/  UISETP.NE.AND UP0, UPT, UR46, 0x1, UPT ;  /* 0x000000012e00788c */ /* 0x000fe4000bf05270 */
[----:B-1----:R-:W-:-:S11]  /*4000*/  UISETP.NE.AND UP3, UPT, UR4, 0x1, UPT ;  /* 0x000000010400788c */ /* 0x002fd6000bf65270 */
.L_x_86:
[C---:B------:R-:W-:Y:S02]  /*4010*/  LEA R8, R10.reuse, UR21, 0x3 ;  /* 0x000000150a087c11 */ /* 0x040fe4000f8e18ff */
[----:B------:R-:W-:Y:S02]  /*4020*/  SHF.L.U32 R5, R9, 0x1f, RZ ;  /* 0x0000001f09057819 */ /* 0x000fe400000006ff */
[----:B------:R-:W-:Y:S02]  /*4030*/  LEA R6, R10, UR21, 0x4 ;  /* 0x000000150a067c11 */ /* 0x000fe4000f8e20ff */
[----:B-1----:R-:W1:Y:S02]  /*4040*/  SYNCS.PHASECHK.TRANS64.TRYWAIT P0, [R8+URZ+0xa0], R5 ;  /* 0x0000a005080075a7 */ /* 0x002e6400080011ff */
[----:B-1----:R-:W-:Y:S05]  /*4050*/  @!P0 BRA `(.L_x_76) ;  /* 0x0000005c00548947 */ /* 0x002fea0003800000 */
.L_x_162:
[----:B-1----:R-:W1:Y:S01]  /*4060*/  LDS.128 R4, [R6+0x130] ;  /* 0x0001300006047984 */ /* 0x002e620000000c00 */
[----:B------:R-:W-:Y:S01]  /*4070*/  UISETP.GE.AND UP0, UPT, UR42, 0x1, UPT ;  /* 0x000000012a00788c */ /* 0x000fe2000bf06270 */
[----:B------:R-:W-:Y:S01]  /*4080*/  @!PT LDS RZ, [RZ] ;  /* 0x00000000fffff984 */ /* 0x000fe20000000800 */
[----:B------:R-:W-:Y:S01]  /*4090*/  @!PT LDS RZ, [RZ] ;  /* 0x00000000fffff984 */ /* 0x000fe20000000800 */
[----:B------:R-:W-:Y:S01]  /*40a0*/  @!PT LDS RZ, [RZ] ;  /* 0x00000000fffff984 */ /* 0x000fe20000000800 */
[----:B------:R-:W-:Y:S01]  /*40b0*/  @!PT LDS RZ, [RZ] ;  /* 0x00000000fffff984 */ /* 0x000fe20000000800 */
[----:B------:R2:W-:Y:S06]  /*40c0*/  MEMBAR.ALL.CTA ;  /* 0x0000000000007992 */ /* 0x0005ec0000008000 */
[----:B--2---:R-:W2:Y:S01]  /*40d0*/  FENCE.VIEW.ASYNC.S ;  /* 0x00000000000073c6 */ /* 0x004ea20000000000 */
[----:B-1----:R-:W-:Y:S11]  /*40e0*/  LOP3.LUT P0, RZ, R6, 0x1, RZ, 0xc0, !PT ;  /* 0x0000000106ff7812 */ /* 0x002ff6000780c0ff */
[----:B------:R-:W-:Y:S02]  /*40f0*/  @!UPT UIADD3 URZ, UPT, UPT, URZ, URZ, URZ ;  /* 0x000000fffffff290 */ /* 0x000fe4000fffe0ff */
[----:B--2---:R-:W-:Y:S01]  /*4100*/  VOTEU.ANY UP2, P0 ;  /* 0x0000000000ff7886 */ /* 0x004fe20000040100 */
[----:B------:R-:W-:Y:S11]  /*4110*/  PLOP3.LUT P0, PT, PT, PT, UP2, 0x80, 0x8 ;  /* 0x000000000008781c */ /* 0x000ff60003f0f028 */
[----:B------:R-:W-:Y:S02]  /*4120*/  @!UPT UIADD3 URZ, UPT, UPT, URZ, URZ, URZ ;  /* 0x000000fffffff290 */ /* 0x000fe4000fffe0ff */
[----:B------:R-:W-:Y:S02]  /*4130*/  @P0 SHF.R.U32.HI R0, RZ, 0x10, R5 ;  /* 0x00000010ff000819 */ /* 0x000fe40000011605 */
[----:B------:R-:W-:Y:S02]  /*4140*/  @P0 MOV R2, R4 ;  /* 0x0000000400020202 */ /* 0x000fe40000000f00 */
[----:B------:R-:W-:Y:S01]  /*4150*/  @P0 R2UR UR4, R0 ;  /* 0x00000000000402ca */ /* 0x000fe200000e0000 */
[----:B------:R-:W-:Y:S01]  /*4160*/  VIADD R0, R8, 0xb0 ;  /* 0x000000b008007836 */ /* 0x000fe20000000000 */
[----:B------:R-:W-:Y:S02]  /*4170*/  @P0 LOP3.LUT R4, R5, 0xffff, RZ, 0xc0, !PT ;  /* 0x0000ffff05040812 */ /* 0x000fe400078ec0ff */
[----:B------:R-:W-:Y:S02]  /*4180*/  @P0 R2UR UR6, R2 ;  /* 0x00000000020602ca */ /* 0x000fe400000e0000 */
[----:B------:R-:W-:Y:S02]  /*4190*/  PRMT R0, RZ, 0x654, R0 ;  /* 0x00000654ff007816 */ /* 0x000fe40000000000 */
[----:B------:R-:W-:Y:S02]  /*41a0*/  @P0 R2UR UR5, R4 ;  /* 0x00000000040502ca */ /* 0x000fe400000e0000 */
[----:B------:R1:W-:Y:S03]  /*41b0*/  SYNCS.ARRIVE.TRANS64.RED.A1T0 RZ, [R0+URZ], RZ ;  /* 0x000000ff00ff79a7 */ /* 0x0003e600081004ff */
[----:B------:R-:W-:Y:S04]  /*41c0*/  @UP2 UMOV UR29, UR4 ;  /* 0x00000004001d2c82 */ /* 0x000fe80008000000 */
[----:B------:R-:W-:Y:S04]  /*41d0*/  @UP2 UMOV UR14, UR6 ;  /* 0x00000006000e2c82 */ /* 0x000fe80008000000 */
[----:B------:R-:W-:Y:S01]  /*41e0*/  @UP2 UMOV UR13, UR5 ;  /* 0x00000005000d2c82 */ /* 0x000fe20008000000 */
[----:B------:R-:W-:Y:S05]  /*41f0*/  BRA.U !UP0, `(.L_x_77) ;  /* 0x0000000108c07547 */ /* 0x000fea000b800000 */
[----:B------:R-:W-:Y:S02]  /*4200*/  UIMAD.WIDE.U32 UR18, UR13, UR47, URZ ;  /* 0x0000002f0d1272a5 */ /* 0x000fe4000f8e00ff */
[----:B------:R-:W-:Y:S02]  /*4210*/  UP2UR UR16, UPR, URZ, 0x4 ;  /* 0x00000004ff107883 */ /* 0x000fe40008000000 */
[----:B------:R-:W-:Y:S02]  /*4220*/  UISETP.NE.AND UP2, UPT, UR46, 0x1, UPT ;  /* 0x000000012e00788c */ /* 0x000fe4000bf45270 */
[----:B------:R-:W-:Y:S02]  /*4230*/  UIMAD.WIDE.U32 UR26, UR14, UR44, URZ ;  /* 0x0000002c0e1a72a5 */ /* 0x000fe4000f8e00ff */
[----:B------:R-:W-:Y:S02]  /*4240*/  USEL UR4, UR37, UR51, !UP2 ;  /* 0x0000003325047287 */ /* 0x000fe4000d000000 */
[----:B------:R-:W-:Y:S02]  /*4250*/  UISETP.NE.AND UP0, UPT, UR15, 0x1, UPT ;  /* 0x000000010f00788c */ /* 0x000fe4000bf05270 */
[----:B------:R-:W-:Y:S02]  /*4260*/  UP2UR UR20, UPR, URZ, 0x2 ;  /* 0x00000002ff147883 */ /* 0x000fe40008000000 */
[----:B------:R-:W-:Y:S02]  /*4270*/  UISETP.NE.AND UP1, UPT, UR42, 0x1, UPT ;  /* 0x000000012a00788c */ /* 0x000fe4000bf25270 */
[----:B---3--:R-:W-:Y:S02]  /*4280*/  UIMAD.WIDE.U32 UR8, UR4, UR22, URZ ;  /* 0x00000016040872a5 */ /* 0x008fe4000f8e00ff */
[----:B------:R-:W-:Y:S01]  /*4290*/  USEL UR7, UR40, UR52, !UP0 ;  /* 0x0000003428077287 */ /* 0x000fe2000c000000 */
[----:B------:R-:W-:Y:S02]  /*42a0*/  UMOV UR5, UR19 ;  /* 0x0000001300057c82 */ /* 0x000fe40008000000 */
[----:B------:R-:W-:Y:S02]  /*42b0*/  USHF.R.U32.HI UR6, URZ, UR54, UR5 ;  /* 0x00000036ff067299 */ /* 0x000fe40008011605 */
[----:B------:R-:W-:Y:S02]  /*42c0*/  UIMAD.WIDE.U32 UR10, UR7, UR22, URZ ;  /* 0x00000016070a72a5 */ /* 0x000fe4000f8e00ff */
[----:B------:R-:W-:Y:S02]  /*42d0*/  USEL UR6, UR13, UR6, !UP2 ;  /* 0x000000060d067287 */ /* 0x000fe4000d000000 */
[----:B------:R-:W-:Y:S01]  /*42e0*/  UISETP.NE.AND UP2, UPT, UR16, URZ, UPT ;  /* 0x000000ff1000728c */ /* 0x000fe2000bf45270 */
[----:B------:R-:W-:Y:S02]  /*42f0*/  UMOV UR5, UR27 ;  /* 0x0000001b00057c82 */ /* 0x000fe40008000000 */
[----:B------:R-:W-:Y:S03]  /*4300*/  USHF.R.U32.HI UR12, URZ, UR45, UR5 ;  /* 0x0000002dff0c7299 */ /* 0x000fe60008011605 */
[----:B------:R-:W-:Y:S02]  /*4310*/  UMOV UR5, UR9 ;  /* 0x0000000900057c82 */ /* 0x000fe40008000000 */
[----:B------:R-:W-:Y:S03]  /*4320*/  @UP1 USHF.R.U32.HI UR4, URZ, UR23, UR5 ;  /* 0x00000017ff041299 */ /* 0x000fe60008011605 */
[----:B------:R-:W-:Y:S01]  /*4330*/  UMOV UR5, UR11 ;  /* 0x0000000b00057c82 */ /* 0x000fe20008000000 */
[----:B------:R-:W-:Y:S02]  /*4340*/  UIMAD UR4, UR42, UR4, URZ ;  /* 0x000000042a0472a4 */ /* 0x000fe4000f8e02ff */
[----:B------:R-:W-:Y:S02]  /*4350*/  @UP1 USHF.R.U32.HI UR7, URZ, UR23, UR5 ;  /* 0x00000017ff071299 */ /* 0x000fe40008011605 */
[----:B------:R-:W-:Y:S02]  /*4360*/  USEL UR5, UR14, UR12, !UP0 ;  /* 0x0000000c0e057287 */ /* 0x000fe4000c000000 */
[----:B------:R-:W-:Y:S02]  /*4370*/  UIMAD.WIDE.U32 UR10, UR6, UR22, URZ ;  /* 0x00000016060a72a5 */ /* 0x000fe4000f8e00ff */
[----:B------:R-:W-:Y:S02]  /*4380*/  UIMAD UR8, UR42, UR7, URZ ;  /* 0x000000072a0872a4 */ /* 0x000fe4000f8e02ff */
[----:B------:R-:W-:Y:S03]  /*4390*/  UISETP.GE.AND UP0, UPT, UR6, UR4, UPT ;  /* 0x000000040600728c */ /* 0x000fe6000bf06270 */
[----:B------:R-:W-:Y:S01]  /*43a0*/  UMOV UR4, UR11 ;  /* 0x0000000b00047c82 */ /* 0x000fe20008000000 */
[----:B------:R-:W-:Y:S02]  /*43b0*/  UISETP.GE.OR UP0, UPT, UR5, UR8, UP0 ;  /* 0x000000080500728c */ /* 0x000fe40008706670 */
[----:B------:R-:W-:Y:S02]  /*43c0*/  USHF.R.U32.HI UR4, URZ, UR23, UR4 ;  /* 0x00000017ff047299 */ /* 0x000fe40008011604 */
[----:B------:R-:W-:Y:S02]  /*43d0*/  UIMAD.WIDE.U32 UR8, UR5, UR22, URZ ;  /* 0x00000016050872a5 */ /* 0x000fe4000f8e00ff */
[----:B------:R-:W-:Y:S04]  /*43e0*/  USEL UR10, UR6, UR4, !UP1 ;  /* 0x00000004060a7287 */ /* 0x000fe8000c800000 */
[----:B------:R-:W-:Y:S01]  /*43f0*/  UIADD3 UR11, UPT, UPT, -UR10, URZ, URZ ;  /* 0x000000ff0a0b7290 */ /* 0x000fe2000fffe1ff */
[----:B------:R-:W-:Y:S02]  /*4400*/  @!UP0 UMOV UR4, UR9 ;  /* 0x0000000900048c82 */ /* 0x000fe40008000000 */
[----:B------:R-:W-:Y:S02]  /*4410*/  @!UP0 USHF.R.U32.HI UR4, URZ, UR23, UR4 ;  /* 0x00000017ff048299 */ /* 0x000fe40008011604 */
[----:B------:R-:W-:Y:S02]  /*4420*/  UIMAD UR8, UR42, UR11, UR6 ;  /* 0x0000000b2a0872a4 */ /* 0x000fe4000f8e0206 */
[----:B------:R-:W-:Y:S02]  /*4430*/  @!UP0 USEL UR4, UR5, UR4, !UP1 ;  /* 0x0000000405048287 */ /* 0x000fe4000c800000 */
[----:B------:R-:W-:Y:S02]  /*4440*/  UISETP.NE.AND UP1, UPT, UR20, URZ, UPT ;  /* 0x000000ff1400728c */ /* 0x000fe4000bf25270 */
[----:B------:R-:W-:Y:S02]  /*4450*/  @!UP0 UIMAD UR8, UR7, UR8, UR4 ;  /* 0x00000008070882a4 */ /* 0x000fe4000f8e0204 */
[----:B------:R-:W-:Y:S02]  /*4460*/  @!UP0 UIADD3 UR9, UPT, UPT, UR10, -UR4, URZ ;  /* 0x800000040a098290 */ /* 0x000fe4000fffe0ff */
[----:B------:R-:W-:Y:S02]  /*4470*/  UIADD3 UR4, UPT, UPT, -UR5, URZ, URZ ;  /* 0x000000ff05047290 */ /* 0x000fe4000fffe1ff */
[----:B------:R-:W-:Y:S02]  /*4480*/  UIADD3 UR7, UPT, UPT, -UR6, URZ, URZ ;  /* 0x000000ff06077290 */ /* 0x000fe4000fffe1ff */
[----:B------:R-:W-:Y:S02]  /*4490*/  @!UP0 UIMAD UR6, UR9, UR42, UR5 ;  /* 0x0000002a090682a4 */ /* 0x000fe4000f8e0205 */
[----:B------:R-:W-:Y:S02]  /*44a0*/  UIMAD UR14, UR15, UR4, UR14 ;  /* 0x000000040f0e72a4 */ /* 0x000fe4000f8e020e */
[----:B------:R-:W-:Y:S01]  /*44b0*/  UIMAD UR13, UR46, UR7, UR13 ;  /* 0x000000072e0d72a4 */ /* 0x000fe2000f8e020d */
[----:B------:R-:W-:Y:S02]  /*44c0*/  @!UP0 UMOV UR5, UR8 ;  /* 0x0000000800058c82 */ /* 0x000fe40008000000 */
[----:B------:R-:W-:Y:S02]  /*44d0*/  UIMAD UR14, UR5, UR15, UR14 ;  /* 0x0000000f050e72a4 */ /* 0x000fe4000f8e020e */
[----:B------:R-:W-:Y:S11]  /*44e0*/  UIMAD UR13, UR6, UR46, UR13 ;  /* 0x0000002e060d72a4 */ /* 0x000ff6000f8e020d */
[----:B------:R-:W-:Y:S01]  /*44f0*/  @!UPT UIADD3 URZ, UPT, UPT, URZ, URZ, URZ ;  /* 0x000000fffffff290 */ /* 0x000fe2000fffe0ff */
.L_x_77:
[----:B------:R-:W2:Y:S01]  /*4500*/  @!UP3 LDCU.128 UR8, c[0x0][0xb10] ;  /* 0x00016200ff08b7ac */ /* 0x000ea20008000c00 */
[----:B------:R-:W-:Y:S02]  /*4510*/  ISETP.NE.U32.AND P0, PT, RZ, UR38, PT ;  /* 0x00000026ff007c0c */ /* 0x000fe4000bf05070 */
[----:B------:R-:W-:Y:S02]  /*4520*/  SHF.L.U32 R4, R11, 0x1f, RZ ;  /* 0x0000001f0b047819 */ /* 0x000fe400000006ff */
[----:B------:R-:W-:Y:S01]  /*4530*/  ISETP.NE.AND.EX P0, PT, RZ, UR39, PT, P0 ;  /* 0x00000027ff007c0c */ /* 0x000fe2000bf05300 */
[----:B------:R-:W4:Y:S01]  /*4540*/  @!UP3 LDCU UR5, c[0x0][0xb0c] ;  /* 0x00016180ff05b7ac */ /* 0x000f220008000800 */
[----:B------:R-:W-:Y:S02]  /*4550*/  USHF.L.U32 UR35, UR30, 0x6, URZ ;  /* 0x000000061e237899 */ /* 0x000fe400080006ff */
[----:B------:R-:W-:Y:S02]  /*4560*/  USHF.L.U32 UR34, UR31, 0x8, URZ ;  /* 0x000000081f227899 */ /* 0x000fe400080006ff */
[----:B--2---:R-:W-:Y:S07]  /*4570*/  UIMAD.WIDE.U32 UR6, UR14, UR8, URZ ;  /* 0x000000080e0672a5 */ /* 0x004fee000f8e00ff */
[----:B------:R-:W-:Y:S01]  /*4580*/  @!UP3 UMOV UR4, UR7 ;  /* 0x000000070004bc82 */ /* 0x000fe20008000000 */
[----:B----4-:R-:W-:Y:S02]  /*4590*/  @!UP3 UISETP.NE.AND UP0, UPT, UR5, 0x1, UPT ;  /* 0x000000010500b88c */ /* 0x010fe4000bf05270 */
[----:B------:R-:W-:Y:S02]  /*45a0*/  @!UP3 USHF.R.U32.HI UR4, URZ, UR9, UR4 ;  /* 0x00000009ff04b299 */ /* 0x000fe40008011604 */
[----:B------:R-:W-:Y:S02]  /*45b0*/  UIMAD.WIDE.U32 UR6, UR13, UR11, URZ ;  /* 0x0000000b0d0672a5 */ /* 0x000fe4000f8e00ff */
[----:B------:R-:W-:Y:S02]  /*45c0*/  @!UP3 USEL UR8, UR14, UR4, !UP0 ;  /* 0x000000040e08b287 */ /* 0x000fe4000c000000 */
[----:B------:R-:W-:Y:S03]  /*45d0*/  @!UP3 UISETP.NE.AND UP0, UPT, UR10, 0x1, UPT ;  /* 0x000000010a00b88c */ /* 0x000fe6000bf05270 */
[----:B------:R-:W-:Y:S02]  /*45e0*/  @!UP3 UMOV UR6, UR7 ;  /* 0x000000070006bc82 */ /* 0x000fe40008000000 */
[----:B------:R-:W2:Y:S02]  /*45f0*/  @!UP3 LDCU UR4, c[0x0][0xb20] ;  /* 0x00016400ff04b7ac */ /* 0x000ea40008000800 */
[----:B--2---:R-:W-:Y:S04]  /*4600*/  @!UP3 USHF.R.U32.HI UR6, URZ, UR4, UR6 ;  /* 0x00000004ff06b299 */ /* 0x004fe80008011606 */
[----:B------:R-:W-:Y:S04]  /*4610*/  @!UP3 USEL UR6, UR13, UR6, !UP0 ;  /* 0x000000060d06b287 */ /* 0x000fe8000c000000 */
[----:B------:R-:W-:Y:S02]  /*4620*/  @!UP3 UIADD3 UR4, UPT, UPT, -UR8, UR6, URZ ;  /* 0x000000060804b290 */ /* 0x000fe4000fffe1ff */
[----:B------:R-:W-:Y:S02]  /*4630*/  @!UP3 UIADD3 UR6, UPT, UPT, UR8, -UR6, URZ ;  /* 0x800000060806b290 */ /* 0x000fe4000fffe0ff */
[----:B------:R-:W-:Y:S02]  /*4640*/  @!UP3 UIMAD UR14, UR4, UR5, UR14 ;  /* 0x00000005040eb2a4 */ /* 0x000fe4000f8e020e */
[----:B------:R-:W-:Y:S01]  /*4650*/  @!UP3 UIMAD UR13, UR6, UR10, UR13 ;  /* 0x0000000a060db2a4 */ /* 0x000fe2000f8e020d */
[----:B------:R-:W-:Y:S11]  /*4660*/  BRA.U UP4, `(.L_x_78) ;  /* 0x0000000104107547 */ /* 0x000ff6000b800000 */
[----:B-1----:R-:W-:Y:S04]  /*4670*/  MOV R0, UR41 ;  /* 0x0000002900007c02 */ /* 0x002fe80008000f00 */
[----:B------:R-:W-:Y:S04]  /*4680*/  SHF.L.U32 R5, R0, 0x1f, RZ ;  /* 0x0000001f00057819 */ /* 0x000fe800000006ff */
[----:B------:R-:W1:Y:S02]  /*4690*/  SYNCS.PHASECHK.TRANS64.TRYWAIT P1, [UR21+0x98], R5 ;  /* 0x00009805ff0075a7 */ /* 0x000e640008021115 */
[----:B-1----:R-:W-:Y:S05]  /*46a0*/  @!P1 BRA `(.L_x_79) ;  /* 0x0000005400d49947 */ /* 0x002fea0003800000 */
.L_x_78:
[----:B------:R-:W-:Y:S05]  /*46b0*/  BRA.U !UP6, `(.L_x_80) ;  /* 0x000000010e387547 */ /* 0x000fea000b800000 */
[----:B------:R-:W-:Y:S01]  /*46c0*/  UPLOP3.LUT UP1, UPT, UPT, UPT, UP5, 0x80, 0x8 ;  /* 0x000000000008789c */ /* 0x000fe20003f2f050 */
[----:B-1----:R-:W-:Y:S01]  /*46d0*/  HFMA2 R0, -RZ, RZ, 0, 5.9604644775390625e-08 ;  /* 0x00000001ff007431 */ /* 0x002fe200000001ff */
[----:B------:R-:W1:Y:S01]  /*46e0*/  LDCU.64 UR8, c[0x0][0x358] ;  /* 0x00006b00ff0877ac */ /* 0x000e620008000a00 */
[----:B------:R-:W-:Y:S03]  /*46f0*/  IMAD.MOV.U32 R85, RZ, RZ, 0x1 ;  /* 0x00000001ff557424 */ /* 0x000fe600078e00ff */
[----:B------:R-:W-:Y:S05]  /*4700*/  PLOP3.LUT P1, PT, PT, PT, UP1, 0x80, 0x8 ;  /* 0x000000000008781c */ /* 0x000fea0003f2f018 */
[----:B------:R-:W2:Y:S01]  /*4710*/  @UP1 LDCU.64 UR4, c[0x0][0x888] ;  /* 0x00011100ff0417ac */ /* 0x000ea20008000a00 */
[----:B------:R-:W-:Y:S07]  /*4720*/  @UP1 UIMAD UR6, UR36, UR38, URZ ;  /* 0x00000026240612a4 */ /* 0x000fee000f8e02ff */
[----:B------:R-:W-:Y:S01]  /*4730*/  @!P1 PRMT R85, R0, 0x7610, R85 ;  /* 0x0000761000559816 */ /* 0x000fe20000000055 */
[----:B--2---:R-:W-:Y:S06]  /*4740*/  @UP1 UIMAD.WIDE UR4, UR6, 0x4, UR4 ;  /* 0x00000004060418a5 */ /* 0x004fec000f8e0204 */
[----:B------:R-:W-:Y:S01]  /*4750*/  IMAD.U32 R6, RZ, RZ, UR4 ;  /* 0x00000004ff067e24 */ /* 0x000fe2000f8e00ff */
[----:B------:R-:W-:Y:S04]  /*4760*/  MOV R7, UR5 ;  /* 0x0000000500077c02 */ /* 0x000fe80008000f00 */
[----:B------:R-:W2:Y:S01]  /*4770*/  @!UP1 LDCU UR4, c[0x0][0x880] ;  /* 0x00011000ff0497ac */ /* 0x000ea20008000800 */
[----:B-1---5:R4:W5:Y:S02]  /*4780*/  @P1 LDG.E R41, desc[UR8][R6.64] ;  /* 0x0000000806291981 */ /* 0x022964000c1e1900 */
[----:B--2-4-:R-:W-:Y:S07]  /*4790*/  @!P1 IMAD.U32 R41, RZ, RZ, UR4 ;  /* 0x00000004ff299e24 */ /* 0x014fee000f8e00ff */
.L_x_80:
[----:B-----5:R-:W-:Y:S01]  /*47a0*/  @!P0 FSETP.EQ.AND P2, PT, R41, RZ, PT ;  /* 0x000000ff2900820b */ /* 0x020fe20003f42000 */
[----:B------:R-:W-:Y:S01]  /*47b0*/  @!UPT UIADD3 URZ, UPT, UPT, URZ, URZ, URZ ;  /* 0x000000fffffff290 */ /* 0x000fe2000fffe0ff */
[----:B------:R-:W-:Y:S11]  /*47c0*/  @!P0 BRA `(.L_x_81) ;  /* 0x0000000000148947 */ /* 0x000ff60003800000 */
[----:B------:R-:W-:Y:S02]  /*47d0*/  LOP3.LUT P0, RZ, R85, 0xff, RZ, 0xc0, !PT ;  /* 0x000000ff55ff7812 */ /* 0x000fe4000780c0ff */
[----:B------:R-:W-:Y:S04]  /*47e0*/  PLOP3.LUT P2, PT, PT, PT, UP1, 0x80, 0x8 ;  /* 0x000000000008781c */ /* 0x000fe80003f4f018 */
[----:B------:R-:W-:Y:S07]  /*47f0*/  PLOP3.LUT P2, PT, P2, PT, PT, 0x8, 0x80 ;  /* 0x000000000080781c */ /* 0x000fee000174e170 */
[----:B------:R-:W-:Y:S11]  /*4800*/  @P0 FSETP.EQ.AND P2, PT, R41, RZ, PT ;  /* 0x000000ff2900020b */ /* 0x000ff60003f42000 */
[----:B------:R-:W-:Y:S02]  /*4810*/  @!UPT UIADD3 URZ, UPT, UPT, URZ, URZ, URZ ;  /* 0x000000fffffff290 */ /* 0x000fe4000fffe0ff */
.L_x_81:
[----:B------:R-:W2:Y:S01]  /*4820*/  SYNCS.PHASECHK.TRANS64.TRYWAIT P0, [UR21+0x70], R4 ;  /* 0x00007004ff0075a7 */ /* 0x000ea20008001115 */
[----:B------:R-:W-:Y:S04]  /*4830*/  ELECT P1, URZ, PT ;  /* 0x0000000000ff782f */ /* 0x000fe80003820000 */
[----:B------:R-:W-:Y:S01]  /*4840*/  PLOP3.LUT P1, PT, P2, P1, PT, 0xf2, 0x2f ;  /* 0x00000000002f781c */ /* 0x000fe20001723e72 */
[----:B------:R-:W-:Y:S01]  /*4850*/  @!UPT UIADD3 URZ, UPT, UPT, URZ, URZ, URZ ;  /* 0x000000fffffff290 */ /* 0x000fe2000fffe0ff */
[----:B--2---:R-:W-:Y:S11]  /*4860*/  @!P0 BRA `(.L_x_82) ;  /* 0x00000054007c8947 */ /* 0x004ff60003800000 */
.L_x_165:
[----:B------:R-:W-:Y:S01]  /*4870*/  @!P1 IADD3 R2, P0, PT, R12, 0x580, RZ ;  /* 0x000005800c029810 */ /* 0x000fe20007f1e0ff */
[----:B------:R-:W-:Y:S01]  /*4880*/  VOTEU.ALL UP0, P1 ;  /* 0x0000000000ff7886 */ /* 0x000fe20000800000 */
[----:B------:R-:W-:Y:S01]  /*4890*/  UMOV UR6, 0x0 ;  /* 0x0000000000067882 */ /* 0x000fe20000000000 */
[----:B------:R-:W-:Y:S01]  /*48a0*/  UMOV UR7, 0x10000000 ;  /* 0x1000000000077882 */ /* 0x000fe20000000000 */
[----:B------:R-:W-:Y:S01]  /*48b0*/  @!P1 R2UR UR5, R2 ;  /* 0x00000000020592ca */ /* 0x000fe200000e0000 */
[----:B-1----:R-:W-:Y:S01]  /*48c0*/  @!P1 IMAD.X R0, RZ, RZ, R13, P0 ;  /* 0x000000ffff009224 */ /* 0x002fe200000e060d */
[----:B------:R-:W-:Y:S01]  /*48d0*/  @!UP0 UIADD3 UR32, UPT, UPT, UR21, 0x200, URZ ;  /* 0x0000020015208890 */ /* 0x000fe2000fffe0ff */
[----:B------:R-:W-:Y:S03]  /*48e0*/  VOTEU.ALL UP0, P1 ;  /* 0x0000000000ff7886 */ /* 0x000fe60000800000 */
[----:B------:R-:W-:Y:S01]  /*48f0*/  @!P1 R2UR UR4, R0 ;  /* 0x00000000000492ca */ /* 0x000fe200000e0000 */
[----:B------:R-:W-:Y:S06]  /*4900*/  @!P1 IMAD.MOV.U32 R0, RZ, RZ, 0x1000 ;  /* 0x00001000ff009424 */ /* 0x000fec00078e00ff */
[----:B------:R-:W-:Y:S06]  /*4910*/  IMAD.U32 R6, RZ, RZ, UR5 ;  /* 0x00000005ff067e24 */ /* 0x000fec000f8e00ff */
[----:B------:R-:W-:Y:S01]  /*4920*/  IMAD.U32 R7, RZ, RZ, UR4 ;  /* 0x00000004ff077e24 */ /* 0x000fe2000f8e00ff */
[----:B------:R-:W-:Y:S04]  /*4930*/  @!P1 R2UR UR4, R6 ;  /* 0x00000000060492ca */ /* 0x000fe800000e0000 */
[----:B------:R-:W-:Y:S11]  /*4940*/  @!P1 R2UR UR5, R7 ;  /* 0x00000000070592ca */ /* 0x000ff600000e0000 */
[----:B------:R-:W-:Y:S02]  /*4950*/  @!UPT UIADD3 URZ, UPT, UPT, URZ, URZ, URZ ;  /* 0x000000fffffff290 */ /* 0x000fe4000fffe0ff */
[----:B------:R1:W-:Y:S01]  /*4960*/  @!UP0 UTMALDG.3D [UR32], [UR4], desc[UR6] ;  /* 0x00000620040085b4 */ /* 0x0003e20008011000 */
[----:B------:R1:W-:Y:S01]  /*4970*/  @!P1 SYNCS.ARRIVE.TRANS64.RED.A0TR RZ, [UR21+0x50], R0 ;  /* 0x00005000ffff99a7 */ /* 0x0003e20008300415 */
[----:B------:R-:W-:Y:S01]  /*4980*/  SYNCS.ARRIVE.TRANS64.RED.A1T0 RZ, [UR50], RZ ;  /* 0x000000ffffff79a7 */ /* 0x000fe20008100432 */
[----:B------:R-:W2:Y:S02]  /*4990*/  SYNCS.PHASECHK.TRANS64.TRYWAIT P0, [UR21+0x78], R4 ;  /* 0x00007804ff0075a7 */ /* 0x000ea40008001115 */
[----:B-12---:R-:W-:Y:S05]  /*49a0*/  @!P0 BRA `(.L_x_83) ;  /* 0x0000005400448947 */ /* 0x006fea0003800000 */
.L_x_167:
[----:B------:R-:W-:Y:S01]  /*49b0*/  @!P1 IADD3 R2, P0, PT, R12, 0x580, RZ ;  /* 0x000005800c029810 */ /* 0x000fe20007f1e0ff */
[----:B------:R-:W-:Y:S01]  /*49c0*/  VOTEU.ALL UP0, P1 ;  /* 0x0000000000ff7886 */ /* 0x000fe20000800000 */
[----:B------:R-:W-:Y:S01]  /*49d0*/  UMOV UR6, 0x0 ;  /* 0x0000000000067882 */ /* 0x000fe20000000000 */
[----:B------:R-:W-:Y:S01]  /*49e0*/  UMOV UR7, 0x10000000 ;  /* 0x1000000000077882 */ /* 0x000fe20000000000 */
[----:B------:R-:W-:Y:S01]  /*49f0*/  @!P1 R2UR UR5, R2 ;  /* 0x00000000020592ca */ /* 0x000fe200000e0000 */
[----:B------:R-:W-:Y:S01]  /*4a00*/  @!P1 IMAD.X R0, RZ, RZ, R13, P0 ;  /* 0x000000ffff009224 */ /* 0x000fe200000e060d */
[----:B------:R-:W-:Y:S02]  /*4a10*/  @!UP0 UIADD3 UR26, UPT, UPT, UR34, 0x40, URZ ;  /* 0x00000040221a8890 */ /* 0x000fe4000fffe0ff */
[----:B------:R-:W-:Y:S02]  /*4a20*/  @!UP0 UIADD3 UR24, UPT, UPT, UR21, 0x1200, URZ ;  /* 0x0000120015188890 */ /* 0x000fe4000fffe0ff */
[----:B------:R-:W-:Y:S01]  /*4a30*/  @!P1 R2UR UR4, R0 ;  /* 0x00000000000492ca */ /* 0x000fe200000e0000 */
[----:B------:R-:W-:Y:S01]  /*4a40*/  VOTEU.ALL UP0, P1 ;  /* 0x0000000000ff7886 */ /* 0x000fe20000800000 */
[----:B------:R-:W-:Y:S01]  /*4a50*/  @!P1 IMAD.MOV.U32 R0, RZ, RZ, 0x1000 ;  /* 0x00001000ff009424 */ /* 0x000fe200078e00ff */
[----:B------:R-:W-:Y:S01]  /*4a60*/  UMOV UR27, UR35 ;  /* 0x00000023001b7c82 */ /* 0x000fe20008000000 */
[----:B------:R-:W-:Y:S03]  /*4a70*/  UMOV UR28, UR36 ;  /* 0x00000024001c7c82 */ /* 0x000fe60008000000 */
        /* <DEDUP_REMOVED lines=8> */
[----:B------:R-:W4:Y:S02]  /*4b00*/  SYNCS.PHASECHK.TRANS64.TRYWAIT P0, [UR21+0x80], R4 ;  /* 0x00008004ff0075a7 */ /* 0x000f240008001115 */
[----:B--2-4-:R-:W-:Y:S05]  /*4b10*/  @!P0 BRA `(.L_x_84) ;  /* 0x0000005400008947 */ /* 0x014fea0003800000 */
.L_x_169:
[----:B------:R-:W-:Y:S01]  /*4b20*/  @!P1 IADD3 R2, P0, PT, R12, 0x580, RZ ;  /* 0x000005800c029810 */ /* 0x000fe20007f1e0ff */
[----:B------:R-:W-:Y:S01]  /*4b30*/  VOTEU.ALL UP0, P1 ;  /* 0x0000000000ff7886 */ /* 0x000fe20000800000 */
[----:B------:R-:W-:Y:S01]  /*4b40*/  UMOV UR6, 0x0 ;  /* 0x0000000000067882 */ /* 0x000fe20000000000 */
[----:B------:R-:W-:Y:S01]  /*4b50*/  UMOV UR7, 0x10000000 ;  /* 0x1000000000077882 */ /* 0x000fe20000000000 */
[----:B------:R-:W-:Y:S01]  /*4b60*/  @!P1 R2UR UR5, R2 ;  /* 0x00000000020592ca */ /* 0x000fe200000e0000 */
[----:B------:R-:W-:Y:S01]  /*4b70*/  @!P1 IMAD.X R0, RZ, RZ, R13, P0 ;  /* 0x000000ffff009224 */ /* 0x000fe200000e060d */
[----:B------:R-:W-:Y:S01]  /*4b80*/  @!UP0 UIADD3 UR18, UPT, UPT, UR34, 0x80, URZ ;  /* 0x0000008022128890 */ /* 0x000fe2000fffe0ff */
[----:B------:R-:W-:Y:S01]  /*4b90*/  VIADD R10, R10, 0x1 ;  /* 0x000000010a0a7836 */ /* 0x000fe20000000000 */
        /* <DEDUP_REMOVED lines=16> */
.L_x_171:
[----:B------:R-:W-:Y:S01]  /*4ca0*/  @!P1 IADD3 R2, P0, PT, R12, 0x580, RZ ;  /* 0x000005800c029810 */ /* 0x000fe20007f1e0ff */
[----:B------:R-:W-:Y:S01]  /*4cb0*/  VOTEU.ALL UP0, P1 ;  /* 0x0000000000ff7886 */ /* 0x000fe20000800000 */
[----:B------:R-:W-:Y:S01]  /*4cc0*/  UMOV UR6, 0x0 ;  /* 0x0000000000067882 */ /* 0x000fe20000000000 */
[----:B------:R-:W-:Y:S01]  /*4cd0*/  UMOV UR7, 0x10000000 ;  /* 0x1000000000077882 */ /* 0x000fe20000000000 */
[----:B------:R-:W-:Y:S01]  /*4ce0*/  @!P1 R2UR UR5, R2 ;  /* 0x00000000020592ca */ /* 0x000fe200000e0000 */
[----:B------:R-:W-:Y:S01]  /*4cf0*/  @!P1 IMAD.X R0, RZ, RZ, R13, P0 ;  /* 0x000000ffff009224 */ /* 0x000fe200000e060d */
[----:B------:R-:W-:Y:S01]  /*4d00*/  @!UP0 UIADD3 UR10, UPT, UPT, UR34, 0xc0, URZ ;  /* 0x000000c0220a8890 */ /* 0x000fe2000fffe0ff */
[----:B------:R-:W-:Y:S01]  /*4d10*/  R2UR UR16, R87 ;  /* 0x00000000571072ca */ /* 0x000fe200000e0000 */
[----:B------:R-:W-:Y:S01]  /*4d20*/  @!UP0 UIADD3 UR8, UPT, UPT, UR21, 0x3200, URZ ;  /* 0x0000320015088890 */ /* 0x000fe2000fffe0ff */
[----:B------:R-:W-:Y:S01]  /*4d30*/  ISETP.NE.AND P0, PT, R10, 0x2, PT ;  /* 0x000000020a00780c */ /* 0x000fe20003f05270 */
[----:B------:R-:W-:Y:S01]  /*4d40*/  @!UP0 UIADD3 UR9, UPT, UPT, UR21, 0x68, URZ ;  /* 0x0000006815098890 */ /* 0x000fe2000fffe0ff */
[----:B------:R-:W-:Y:S01]  /*4d50*/  @!P1 R2UR UR4, R0 ;  /* 0x00000000000492ca */ /* 0x000fe200000e0000 */
[----:B------:R-:W-:Y:S01]  /*4d60*/  VOTEU.ALL UP0, P1 ;  /* 0x0000000000ff7886 */ /* 0x000fe20000800000 */
[----:B------:R-:W-:Y:S01]  /*4d70*/  UMOV UR11, UR35 ;  /* 0x00000023000b7c82 */ /* 0x000fe20008000000 */
[----:B------:R-:W-:Y:S01]  /*4d80*/  UMOV UR12, UR36 ;  /* 0x00000024000c7c82 */ /* 0x000fe20008000000 */
[----:B------:R-:W-:Y:S01]  /*4d90*/  SEL R0, RZ, 0x1, P0 ;  /* 0x00000001ff007807 */ /* 0x000fe20000000000 */
[----:B------:R-:W-:Y:S01]  /*4da0*/  UIADD3 UR31, UPT, UPT, UR13, UR59, URZ ;  /* 0x0000003b0d1f7290 */ /* 0x000fe2000fffe0ff */
[----:B-1----:R-:W-:Y:S01]  /*4db0*/  IMAD.U32 R4, RZ, RZ, UR5 ;  /* 0x00000005ff047e24 */ /* 0x002fe2000f8e00ff */
[----:B------:R-:W-:Y:S01]  /*4dc0*/  LOP3.LUT R11, R11, 0x1, RZ, 0x3c, !PT ;  /* 0x000000010b0b7812 */ /* 0x000fe200078e3cff */
[----:B------:R-:W-:Y:S01]  /*4dd0*/  UMOV UR36, UR29 ;  /* 0x0000001d00247c82 */ /* 0x000fe20008000000 */
[----:B------:R-:W-:Y:S01]  /*4de0*/  LOP3.LUT R9, R9, R0, RZ, 0x3c, !PT ;  /* 0x0000000009097212 */ /* 0x000fe200078e3cff */
[----:B------:R-:W-:Y:S01]  /*4df0*/  UIADD3 UR30, UPT, UPT, UR14, UR16, URZ ;  /* 0x000000100e1e7290 */ /* 0x000fe2000fffe0ff */
[----:B------:R-:W-:Y:S01]  /*4e00*/  SEL R10, R10, RZ, P0 ;  /* 0x000000ff0a0a7207 */ /* 0x000fe20000000000 */
[----:B------:R-:W-:Y:S01]  /*4e10*/  UPLOP3.LUT UP4, UPT, UPT, UPT, UPT, 0x80, 0x8 ;  /* 0x000000000008789c */ /* 0x000fe20003f8f070 */
[----:B------:R-:W-:Y:S01]  /*4e20*/  IMAD.U32 R5, RZ, RZ, UR4 ;  /* 0x00000004ff057e24 */ /* 0x000fe2000f8e00ff */
[----:B------:R-:W-:Y:S04]  /*4e30*/  @!P1 R2UR UR4, R4 ;  /* 0x00000000040492ca */ /* 0x000fe800000e0000 */
[----:B------:R-:W-:Y:S11]  /*4e40*/  @!P1 R2UR UR5, R5 ;  /* 0x00000000050592ca */ /* 0x000ff600000e0000 */
[----:B------:R-:W-:Y:S02]  /*4e50*/  @!UPT UIADD3 URZ, UPT, UPT, URZ, URZ, URZ ;  /* 0x000000fffffff290 */ /* 0x000fe4000fffe0ff */
[----:B------:R1:W-:Y:S01]  /*4e60*/  @!UP0 UTMALDG.3D [UR8], [UR4], desc[UR6] ;  /* 0x00000608040085b4 */ /* 0x0003e20008011000 */
[----:B------:R1:W-:Y:S01]  /*4e70*/  @!P1 SYNCS.ARRIVE.TRANS64.RED.A0TR RZ, [UR21+0x68], R3 ;  /* 0x00006803ffff99a7 */ /* 0x0003e20008300415 */
[----:B------:R-:W-:Y:S01]  /*4e80*/  SYNCS.ARRIVE.TRANS64.RED.A1T0 RZ, [UR43], RZ ;  /* 0x000000ffffff79a7 */ /* 0x000fe2000810042b */
[----:B------:R-:W-:Y:S05]  /*4e90*/  BRA.U UP2, `(.L_x_86) ;  /* 0xfffffff1025c7547 */ /* 0x000fea000b83ffff */
[----:B-1----:R-:W-:-:S04]  /*4ea0*/  SHF.L.U32 R3, R11, 0x1f, RZ ;  /* 0x0000001f0b037819 */ /* 0x002fc800000006ff */
[----:B------:R-:W1:Y:S02]  /*4eb0*/  SYNCS.PHASECHK.TRANS64.TRYWAIT P0, [UR21+0x70], R3 ;  /* 0x00007003ff0075a7 */ /* 0x000e640008001115 */
[----:B-1----:R-:W-:Y:S05]  /*4ec0*/  @!P0 BRA `(.L_x_87) ;  /* 0x0000005000448947 */ /* 0x002fea0003800000 */
.L_x_173:
[----:B------:R-:W2:Y:S02]  /*4ed0*/  SYNCS.PHASECHK.TRANS64.TRYWAIT P0, [UR21+0x78], R3 ;  /* 0x00007803ff0075a7 */ /* 0x000ea40008001115 */
[----:B--2---:R-:W-:Y:S05]  /*4ee0*/  @!P0 BRA `(.L_x_88) ;  /* 0x0000005000548947 */ /* 0x004fea0003800000 */
.L_x_175:
[----:B------:R-:W2:Y:S02]  /*4ef0*/  SYNCS.PHASECHK.TRANS64.TRYWAIT P0, [UR21+0x80], R3 ;  /* 0x00008003ff0075a7 */ /* 0x000ea40008001115 */
[----:B--2---:R-:W-:Y:S05]  /*4f00*/  @!P0 BRA `(.L_x_89) ;  /* 0x0000005000648947 */ /* 0x004fea0003800000 */
.L_x_177:
[----:B-1----:R-:W-:-:S07]  /*4f10*/  MOV R0, UR21 ;  /* 0x0000001500007c02 */ /* 0x002fce0008000f00 */
.L_x_90:
[----:B-1----:R-:W-:-:S04]  /*4f20*/  SHF.L.U32 R3, R11, 0x1f, RZ ;  /* 0x0000001f0b037819 */ /* 0x002fc800000006ff */
[----:B------:R1:W2:Y:S03]  /*4f30*/  SYNCS.PHASECHK.TRANS64.TRYWAIT P0, [R0+URZ+0x88], R3 ;  /* 0x00008803000075a7 */ /* 0x0002a600080011ff */
[----:B--2---:R-:W-:Y:S05]  /*4f40*/  @!P0 NANOSLEEP.SYNCS 0x989680 ;  /* 0x009896800000895d */ /* 0x004fea0003900000 */
[----:B------:R-:W2:Y:S02]  /*4f50*/  @!P0 SYNCS.PHASECHK.TRANS64 P0, [R0+URZ+0x88], R3 ;  /* 0x00008803000085a7 */ /* 0x000ea400080010ff */
[----:B--23--:R-:W-:Y:S05]  /*4f60*/  @P0 EXIT ;  /* 0x000000000000094d */ /* 0x00cfea0003800000 */
[----:B------:R-:W-:Y:S05]  /*4f70*/  BRA `(.L_x_90) ;  /* 0xfffffffc00e87947 */ /* 0x000fea000383ffff */
.L_x_75:
[----:B------:R-:W-:-:S06]  /*4f80*/  UISETP.GE.AND UP0, UPT, UR18, 0x4, UPT ;  /* 0x000000041200788c */ /* 0x000fcc000bf06270 */
[----:B------:R-:W-:-:S13]  /*4f90*/  PLOP3.LUT P0, PT, PT, PT, UP0, 0x80, 0x8 ;  /* 0x000000000008781c */ /* 0x000fda0003f0f008 */
[----:B-1----:R-:W-:Y:S05]  /*4fa0*/  @!P0 EXIT ;  /* 0x000000000000894d */ /* 0x002fea0003800000 */
[----:B------:R-:W1:Y:S08]  /*4fb0*/  S2UR UR4, SR_CgaCtaId ;  /* 0x00000000000479c3 */ /* 0x000e700000008800 */
[----:B------:R-:W-:Y:S01]  /*4fc0*/  BAR.SYNC.DEFER_BLOCKING 0x6, 0xa0 ;  /* 0x0182800000007b1d */ /* 0x000fe20000010000 */
[C---:B------:R-:W-:Y:S01]  /*4fd0*/  IMAD.SHL.U32 R7, R95.reuse, 0x40, RZ ;  /* 0x000000405f077824 */ /* 0x040fe200078e00ff */
[C---:B------:R-:W-:Y:S01]  /*4fe0*/  LOP3.LUT R97, R95.reuse, 0x60, RZ, 0xc0, !PT ;  /* 0x000000605f617812 */ /* 0x040fe200078ec0ff */
[----:B------:R-:W-:-:S02]  /*4ff0*/  IMAD.SHL.U32 R4, R95, 0x20, RZ ;  /* 0x000000205f047824 */ /* 0x000fc400078e00ff */
[----:B------:R-:W-:Y:S02]  /*5000*/  HFMA2 R36, -RZ, RZ, 0, 0 ;  /* 0x00000000ff247431 */ /* 0x000fe400000001ff */
[----:B------:R-:W-:Y:S01]  /*5010*/  IMAD.SHL.U32 R6, R95, 0x2, RZ ;  /* 0x000000025f067824 */ /* 0x000fe200078e00ff */
[----:B------:R-:W-:Y:S01]  /*5020*/  UMOV UR44, 0x400 ;  /* 0x00000400002c7882 */ /* 0x000fe20000000000 */
[----:B------:R-:W2:Y:S01]  /*5030*/  LDC.64 R82, c[0x0][0x8b0] ;  /* 0x00022c00ff527b82 */ /* 0x000ea20000000a00 */
[----:B------:R-:W-:Y:S01]  /*5040*/  LOP3.LUT R5, R7, 0x180, RZ, 0xc0, !PT ;  /* 0x0000018007057812 */ /* 0x000fe200078ec0ff */
[----:B------:R-:W-:Y:S01]  /*5050*/  IMAD.U32 R37, R95, 0x10000, RZ ;  /* 0x000100005f257824 */ /* 0x000fe200078e00ff */
[----:B------:R-:W-:Y:S01]  /*5060*/  LOP3.LUT R4, R4, 0xc00, RZ, 0xc0, !PT ;  /* 0x00000c0004047812 */ /* 0x000fe200078ec0ff */
[----:B------:R-:W-:Y:S01]  /*5070*/  IMAD.MOV.U32 R94, RZ, RZ, RZ ;  /* 0x000000ffff5e7224 */ /* 0x000fe200078e00ff */
[----:B------:R-:W-:Y:S01]  /*5080*/  LOP3.LUT R6, R5, 0x20, R6, 0xf8, !PT ;  /* 0x0000002005067812 */ /* 0x000fe200078ef806 */
[----:B------:R-:W-:Y:S01]  /*5090*/  IMAD.SHL.U32 R5, R95, 0x8, RZ ;  /* 0x000000085f057824 */ /* 0x000fe200078e00ff */
[----:B------:R-:W-:Y:S01]  /*50a0*/  LOP3.LUT R4, R4, 0x40, R7, 0xf8, !PT ;  /* 0x0000004004047812 */ /* 0x000fe200078ef807 */
[----:B------:R-:W3:Y:S01]  /*50b0*/  LDC.64 R80, c[0x0][0x8a8] ;  /* 0x00022a00ff507b82 */ /* 0x000ee20000000a00 */
[----:B------:R-:W-:Y:S01]  /*50c0*/  LOP3.LUT R37, R37, 0x600000, RZ, 0xc0, !PT ;  /* 0x0060000025257812 */ /* 0x000fe200078ec0ff */
[----:B------:R-:W-:Y:S01]  /*50d0*/  IMAD.MOV.U32 R89, RZ, RZ, RZ ;  /* 0x000000ffff597224 */ /* 0x000fe200078e00ff */
[----:B------:R-:W-:-:S02]  /*50e0*/  LOP3.LUT R95, R95, 0x2, RZ, 0xc0, !PT ;  /* 0x000000025f5f7812 */ /* 0x000fc400078ec0ff */
[----:B------:R-:W-:Y:S02]  /*50f0*/  CS2R R92, SRZ ;  /* 0x00000000005c7805 */ /* 0x000fe4000001ff00 */
[----:B------:R-:W-:Y:S01]  /*5100*/  LOP3.LUT R5, R6, 0x30, R5, 0x78, !PT ;  /* 0x0000003006057812 */ /* 0x000fe200078e7805 */
[----:B------:R-:W4:Y:S01]  /*5110*/  LDCU UR57, c[0x0][0x370] ;  /* 0x00006e00ff3977ac */ /* 0x000f220008000800 */
[----:B------:R-:W-:Y:S01]  /*5120*/  LOP3.LUT R4, R4, 0x200, R7, 0xf8, !PT ;  /* 0x0000020004047812 */ /* 0x000fe200078ef807 */
[----:B------:R-:W-:Y:S01]  /*5130*/  IMAD.MOV R90, RZ, RZ, -R95 ;  /* 0x000000ffff5a7224 */ /* 0x000fe200078e0a5f */
[----:B------:R-:W-:Y:S01]  /*5140*/  MOV R91, RZ ;  /* 0x000000ff005b7202 */ /* 0x000fe20000000f00 */
[----:B-1----:R-:W-:Y:S01]  /*5150*/  ULEA UR44, UR4, UR44, 0x18 ;  /* 0x0000002c042c7291 */ /* 0x002fe2000f8ec0ff */
[----:B------:R-:W-:Y:S01]  /*5160*/  LOP3.LUT R84, R4, R5, RZ, 0xfc, !PT ;  /* 0x0000000504547212 */ /* 0x000fe200078efcff */
[----:B------:R-:W1:Y:S02]  /*5170*/  LDCU.64 UR62, c[0x0][0x348] ;  /* 0x00006900ff3e77ac */ /* 0x000e640008000a00 */
[----:B------:R-:W-:-:S02]  /*5180*/  UIADD3 UR4, UPT, UPT, UR44, 0x4200, URZ ;  /* 0x000042002c047890 */ /* 0x000fc4000fffe0ff */
[----:B------:R-:W-:-:S03]  /*5190*/  UIADD3 UR5, UPT, UPT, UR44, 0x200, URZ ;  /* 0x000002002c057890 */ /* 0x000fc6000fffe0ff */
[----:B------:R-:W4:Y:S01]  /*51a0*/  LDS R0, [UR44+0x150] ;  /* 0x0001502cff007984 */ /* 0x000f220008000800 */
[----:B------:R-:W1:Y:S01]  /*51b0*/  LDCU UR43, c[0x0][0xb0c] ;  /* 0x00016180ff2b77ac */ /* 0x000e620008000800 */
[----:B------:R-:W-:Y:S02]  /*51c0*/  IMAD.U32 R96, RZ, RZ, UR4 ;  /* 0x00000004ff607e24 */ /* 0x000fe4000f8e00ff */
[----:B------:R-:W-:Y:S01]  /*51d0*/  IMAD.U32 R98, RZ, RZ, UR5 ;  /* 0x00000005ff627e24 */ /* 0x000fe2000f8e00ff */
[----:B------:R-:W1:Y:S01]  /*51e0*/  LDCU UR39, c[0x0][0xb30] ;  /* 0x00016600ff2777ac */ /* 0x000e620008000800 */
[----:B------:R-:W1:Y:S01]  /*51f0*/  LDCU.64 UR46, c[0x0][0x888] ;  /* 0x00011100ff2e77ac */ /* 0x000e620008000a00 */
[----:B------:R-:W1:Y:S01]  /*5200*/  LDCU.64 UR40, c[0x0][0xb28] ;  /* 0x00016500ff2877ac */ /* 0x000e620008000a00 */
[----:B------:R-:W1:Y:S01]  /*5210*/  LDCU.64 UR60, c[0x0][0x890] ;  /* 0x00011200ff3c77ac */ /* 0x000e620008000a00 */
[----:B------:R-:W1:Y:S01]  /*5220*/  LDCU.128 UR52, c[0x0][0xb10] ;  /* 0x00016200ff3477ac */ /* 0x000e620008000c00 */
[----:B------:R-:W1:Y:S02]  /*5230*/  LDCU UR56, c[0x0][0x374] ;  /* 0x00006e80ff3877ac */ /* 0x000e640008000800 */
[----:B-1234-:R-:W-:-:S07]  /*5240*/  IMAD.IADD R37, R0, 0x1, R37 ;  /* 0x0000000100257824 */ /* 0x01efce00078e0225 */
.L_x_132:
[C---:B------:R-:W-:Y:S02]  /*5250*/  LEA R3, R89.reuse, UR44, 0x3 ;  /* 0x0000002c59037c11 */ /* 0x040fe4000f8e18ff */
[----:B------:R-:W-:Y:S02]  /*5260*/  SHF.L.U32 R0, R92, 0x1f, RZ ;  /* 0x0000001f5c007819 */ /* 0x000fe400000006ff */
[----:B------:R-:W-:Y:S02]  /*5270*/  LEA R5, R89, UR44, 0x4 ;  /* 0x0000002c59057c11 */ /* 0x000fe4000f8e20ff */
[----:B-1----:R-:W1:Y:S02]  /*5280*/  SYNCS.PHASECHK.TRANS64.TRYWAIT P0, [R3+URZ+0xa0], R0 ;  /* 0x0000a000030075a7 */ /* 0x002e6400080011ff */
[----:B-1----:R-:W-:Y:S05]  /*5290*/  @!P0 BRA `(.L_x_91) ;  /* 0x0000004c00988947 */ /* 0x002fea0003800000 */
.L_x_178:
[----:B------:R-:W2:Y:S01]  /*52a0*/  LDS.128 R4, [R5+0x130] ;  /* 0x0001300005047984 */ /* 0x000ea20000000c00 */
[----:B------:R-:W-:Y:S01]  /*52b0*/  UISETP.GE.AND UP0, UPT, UR42, 0x1, UPT ;  /* 0x000000012a00788c */ /* 0x000fe2000bf06270 */
[----:B------:R-:W-:Y:S01]  /*52c0*/  @!PT LDS RZ, [RZ] ;  /* 0x00000000fffff984 */ /* 0x000fe20000000800 */
[----:B------:R-:W-:Y:S01]  /*52d0*/  @!PT LDS RZ, [RZ] ;  /* 0x00000000fffff984 */ /* 0x000fe20000000800 */
[----:B------:R-:W-:Y:S01]  /*52e0*/  @!PT LDS RZ, [RZ] ;  /* 0x00000000fffff984 */ /* 0x000fe20000000800 */
[----:B------:R-:W-:Y:S01]  /*52f0*/  @!PT LDS RZ, [RZ] ;  /* 0x00000000fffff984 */ /* 0x000fe20000000800 */
[----:B------:R3:W-:Y:S06]  /*5300*/  MEMBAR.ALL.CTA ;  /* 0x0000000000007992 */ /* 0x0007ec0000008000 */
[----:B---3--:R-:W3:Y:S01]  /*5310*/  FENCE.VIEW.ASYNC.S ;  /* 0x00000000000073c6 */ /* 0x008ee20000000000 */
[----:B--2---:R-:W-:Y:S11]  /*5320*/  LOP3.LUT P0, RZ, R6, 0x1, RZ, 0xc0, !PT ;  /* 0x0000000106ff7812 */ /* 0x004ff6000780c0ff */
[----:B------:R-:W-:Y:S02]  /*5330*/  @!UPT UIADD3 URZ, UPT, UPT, URZ, URZ, URZ ;  /* 0x000000fffffff290 */ /* 0x000fe4000fffe0ff */
[----:B---3--:R-:W-:Y:S01]  /*5340*/  VOTEU.ANY UP1, P0 ;  /* 0x0000000000ff7886 */ /* 0x008fe20000020100 */
[----:B------:R-:W-:Y:S01]  /*5350*/  PLOP3.LUT P0, PT, PT, PT, UP1, 0x80, 0x8 ;  /* 0x000000000008781c */ /* 0x000fe20003f0f018 */
[----:B------:R-:W-:Y:S11]  /*5360*/  UP2UR UR45, UPR, URZ, 0x2 ;  /* 0x00000002ff2d7883 */ /* 0x000ff60008000000 */
[----:B------:R-:W-:Y:S01]  /*5370*/  @!UPT UIADD3 URZ, UPT, UPT, URZ, URZ, URZ ;  /* 0x000000fffffff290 */ /* 0x000fe2000fffe0ff */
[----:B-1----:R-:W-:Y:S02]  /*5380*/  @P0 SHF.R.U32.HI R0, RZ, 0x10, R5 ;  /* 0x00000010ff000819 */ /* 0x002fe40000011605 */
        /* <DEDUP_REMOVED lines=12> */
[----:B------:R-:W2:Y:S01]  /*5450*/  LDCU UR12, c[0x0][0xb20] ;  /* 0x00016400ff0c77ac */ /* 0x000ea20008000800 */
[----:B------:R-:W-:Y:S02]  /*5460*/  UIMAD.WIDE.U32 UR4, UR56, UR55, URZ ;  /* 0x00000037380472a5 */ /* 0x000fe4000f8e00ff */
[----:B------:R-:W-:Y:S02]  /*5470*/  UIMAD.WIDE.U32 UR6, UR57, UR52, URZ ;  /* 0x00000034390672a5 */ /* 0x000fe4000f8e00ff */
[----:B------:R-:W-:Y:S02]  /*5480*/  UISETP.NE.AND UP0, UPT, UR54, 0x1, UPT ;  /* 0x000000013600788c */ /* 0x000fe4000bf05270 */
[----:B------:R-:W-:Y:S02]  /*5490*/  UIMAD.WIDE.U32 UR8, UR37, UR55, URZ ;  /* 0x00000037250872a5 */ /* 0x000fe4000f8e00ff */
[----:B------:R-:W-:Y:S02]  /*54a0*/  UIMAD.WIDE.U32 UR10, UR38, UR52, URZ ;  /* 0x00000034260a72a5 */ /* 0x000fe4000f8e00ff */
[----:B------:R-:W-:Y:S02]  /*54b0*/  UISETP.NE.AND UP1, UPT, UR43, 0x1, UPT ;  /* 0x000000012b00788c */ /* 0x000fe4000bf25270 */
[----:B------:R-:W-:Y:S01]  /*54c0*/  UISETP.NE.AND UP2, UPT, UR42, 0x1, UPT ;  /* 0x000000012a00788c */ /* 0x000fe2000bf45270 */
[----:B------:R-:W-:Y:S02]  /*54d0*/  UMOV UR4, UR5 ;  /* 0x0000000500047c82 */ /* 0x000fe40008000000 */
[----:B--2---:R-:W-:Y:S03]  /*54e0*/  USHF.R.U32.HI UR5, URZ, UR12, UR4 ;  /* 0x0000000cff057299 */ /* 0x004fe60008011604 */
[----:B------:R-:W-:Y:S02]  /*54f0*/  UMOV UR4, UR7 ;  /* 0x0000000700047c82 */ /* 0x000fe40008000000 */
[----:B------:R-:W-:Y:S02]  /*5500*/  USHF.R.U32.HI UR7, URZ, UR53, UR4 ;  /* 0x00000035ff077299 */ /* 0x000fe40008011604 */
[----:B------:R-:W-:Y:S02]  /*5510*/  USEL UR4, UR56, UR5, !UP0 ;  /* 0x0000000538047287 */ /* 0x000fe4000c000000 */
[----:B------:R-:W-:Y:S01]  /*5520*/  USEL UR7, UR57, UR7, !UP1 ;  /* 0x0000000739077287 */ /* 0x000fe2000c800000 */
[----:B------:R-:W-:Y:S01]  /*5530*/  UMOV UR5, UR9 ;  /* 0x0000000900057c82 */ /* 0x000fe20008000000 */
[----:B------:R-:W-:Y:S02]  /*5540*/  UIMAD.WIDE.U32 UR8, UR4, UR40, URZ ;  /* 0x00000028040872a5 */ /* 0x000fe4000f8e00ff */
[----:B------:R-:W-:Y:S03]  /*5550*/  USHF.R.U32.HI UR6, URZ, UR12, UR5 ;  /* 0x0000000cff067299 */ /* 0x000fe60008011605 */
[----:B------:R-:W-:Y:S01]  /*5560*/  UMOV UR5, UR11 ;  /* 0x0000000b00057c82 */ /* 0x000fe20008000000 */
[----:B------:R-:W-:Y:S02]  /*5570*/  UIMAD.WIDE.U32 UR10, UR7, UR40, URZ ;  /* 0x00000028070a72a5 */ /* 0x000fe4000f8e00ff */
[----:B------:R-:W-:Y:S02]  /*5580*/  USHF.R.U32.HI UR12, URZ, UR53, UR5 ;  /* 0x00000035ff0c7299 */ /* 0x000fe40008011605 */
[----:B------:R-:W-:Y:S01]  /*5590*/  USEL UR6, UR37, UR6, !UP0 ;  /* 0x0000000625067287 */ /* 0x000fe2000c000000 */
[----:B------:R-:W-:Y:S02]  /*55a0*/  UMOV UR5, UR9 ;  /* 0x0000000900057c82 */ /* 0x000fe40008000000 */
[----:B------:R-:W-:Y:S01]  /*55b0*/  UMOV UR10, UR11 ;  /* 0x0000000b000a7c82 */ /* 0x000fe20008000000 */
[----:B------:R-:W-:Y:S02]  /*55c0*/  @UP2 USHF.R.U32.HI UR4, URZ, UR41, UR5 ;  /* 0x00000029ff042299 */ /* 0x000fe40008011605 */
[----:B------:R-:W-:Y:S02]  /*55d0*/  @UP2 USHF.R.U32.HI UR7, URZ, UR41, UR10 ;  /* 0x00000029ff072299 */ /* 0x000fe4000801160a */
[----:B------:R-:W-:Y:S02]  /*55e0*/  UIMAD UR4, UR42, UR4, URZ ;  /* 0x000000042a0472a4 */ /* 0x000fe4000f8e02ff */
[----:B------:R-:W-:Y:S02]  /*55f0*/  UIMAD.WIDE.U32 UR10, UR6, UR40, URZ ;  /* 0x00000028060a72a5 */ /* 0x000fe4000f8e00ff */
[----:B------:R-:W-:Y:S02]  /*5600*/  USEL UR5, UR38, UR12, !UP1 ;  /* 0x0000000c26057287 */ /* 0x000fe4000c800000 */
[----:B------:R-:W-:Y:S02]  /*5610*/  UIMAD UR8, UR42, UR7, URZ ;  /* 0x000000072a0872a4 */ /* 0x000fe4000f8e02ff */
[----:B------:R-:W-:Y:S03]  /*5620*/  UISETP.GE.AND UP0, UPT, UR6, UR4, UPT ;  /* 0x000000040600728c */ /* 0x000fe6000bf06270 */
[----:B------:R-:W-:Y:S01]  /*5630*/  UMOV UR4, UR11 ;  /* 0x0000000b00047c82 */ /* 0x000fe20008000000 */
[----:B------:R-:W-:Y:S02]  /*5640*/  UISETP.GE.OR UP0, UPT, UR5, UR8, UP0 ;  /* 0x000000080500728c */ /* 0x000fe40008706670 */
[----:B------:R-:W-:Y:S02]  /*5650*/  USHF.R.U32.HI UR4, URZ, UR41, UR4 ;  /* 0x00000029ff047299 */ /* 0x000fe40008011604 */
[----:B------:R-:W-:Y:S02]  /*5660*/  UIMAD.WIDE.U32 UR8, UR5, UR40, URZ ;  /* 0x00000028050872a5 */ /* 0x000fe4000f8e00ff */
[----:B------:R-:W-:Y:S02]  /*5670*/  USEL UR11, UR6, UR4, !UP2 ;  /* 0x00000004060b7287 */ /* 0x000fe4000d000000 */
[----:B------:R-:W-:Y:S02]  /*5680*/  UIADD3 UR8, UPT, UPT, -UR5, URZ, URZ ;  /* 0x000000ff05087290 */ /* 0x000fe4000fffe1ff */
[----:B------:R-:W-:Y:S01]  /*5690*/  UIADD3 UR10, UPT, UPT, -UR11, URZ, URZ ;  /* 0x000000ff0b0a7290 */ /* 0x000fe2000fffe1ff */
[----:B------:R-:W-:Y:S01]  /*56a0*/  @!UP0 UMOV UR4, UR9 ;  /* 0x0000000900048c82 */ /* 0x000fe20008000000 */
[----:B------:R-:W-:Y:S02]  /*56b0*/  UIADD3 UR9, UPT, UPT, -UR6, URZ, URZ ;  /* 0x000000ff06097290 */ /* 0x000fe4000fffe1ff */
[----:B------:R-:W-:Y:S02]  /*56c0*/  @!UP0 USHF.R.U32.HI UR4, URZ, UR41, UR4 ;  /* 0x00000029ff048299 */ /* 0x000fe40008011604 */
[----:B------:R-:W-:Y:S02]  /*56d0*/  UIMAD UR10, UR42, UR10, UR6 ;  /* 0x0000000a2a0a72a4 */ /* 0x000fe4000f8e0206 */
[----:B------:R-:W-:Y:S04]  /*56e0*/  @!UP0 USEL UR4, UR5, UR4, !UP2 ;  /* 0x0000000405048287 */ /* 0x000fe8000d000000 */
[----:B------:R-:W-:Y:S02]  /*56f0*/  @!UP0 UIMAD UR10, UR7, UR10, UR4 ;  /* 0x0000000a070a82a4 */ /* 0x000fe4000f8e0204 */
[----:B------:R-:W-:Y:S02]  /*5700*/  @!UP0 UIADD3 UR11, UPT, UPT, UR11, -UR4, URZ ;  /* 0x800000040b0b8290 */ /* 0x000fe4000fffe0ff */
[----:B------:R-:W-:Y:S02]  /*5710*/  UIMAD UR7, UR43, UR8, UR38 ;  /* 0x000000082b0772a4 */ /* 0x000fe4000f8e0226 */
[----:B------:R-:W-:Y:S02]  /*5720*/  @!UP0 UIMAD UR6, UR11, UR42, UR5 ;  /* 0x0000002a0b0682a4 */ /* 0x000fe4000f8e0205 */
[----:B------:R-:W-:Y:S01]  /*5730*/  UIMAD UR4, UR54, UR9, UR37 ;  /* 0x00000009360472a4 */ /* 0x000fe2000f8e0225 */
[----:B------:R-:W-:Y:S02]  /*5740*/  @!UP0 UMOV UR5, UR10 ;  /* 0x0000000a00058c82 */ /* 0x000fe40008000000 */
[----:B------:R-:W-:Y:S02]  /*5750*/  UIMAD UR38, UR5, UR43, UR7 ;  /* 0x0000002b052672a4 */ /* 0x000fe4000f8e0207 */
[----:B------:R-:W-:Y:S11]  /*5760*/  UIMAD UR37, UR6, UR54, UR4 ;  /* 0x00000036062572a4 */ /* 0x000ff6000f8e0204 */
[----:B------:R-:W-:Y:S01]  /*5770*/  @!UPT UIADD3 URZ, UPT, UPT, URZ, URZ, URZ ;  /* 0x000000fffffff290 */ /* 0x000fe2000fffe0ff */
.L_x_92:
[----:B------:R-:W-:Y:S01]  /*5780*/  UISETP.NE.AND UP0, UPT, UR39, 0x1, UPT ;  /* 0x000000012700788c */ /* 0x000fe2000bf05270 */
[----:B------:R-:W-:Y:S01]  /*5790*/  IADD3 R89, PT, PT, R89, 0x1, RZ ;  /* 0x0000000159597810 */ /* 0x000fe20007ffe0ff */
[----:B------:R-:W-:Y:S02]  /*57a0*/  UIADD3 UR11, UPT, UPT, UR44, 0x200, URZ ;  /* 0x000002002c0b7890 */ /* 0x000fe4000fffe0ff */
[----:B------:R-:W-:Y:S02]  /*57b0*/  USHF.L.U32 UR50, UR30, 0x6, URZ ;  /* 0x000000061e327899 */ /* 0x000fe400080006ff */
[----:B------:R-:W-:Y:S05]  /*57c0*/  USHF.L.U32 UR49, UR31, 0x8, URZ ;  /* 0x000000081f317899 */ /* 0x000fea00080006ff */
[----:B------:R-:W2:Y:S01]  /*57d0*/  @!UP0 LDCU.128 UR12, c[0x0][0xb10] ;  /* 0x00016200ff0c87ac */ /* 0x000ea20008000c00 */
[----:B------:R-:W3:Y:S01]  /*57e0*/  @!UP0 LDCU UR5, c[0x0][0xb0c] ;  /* 0x00016180ff0587ac */ /* 0x000ee20008000800 */
[----:B------:R-:W4:Y:S01]  /*57f0*/  @!UP0 LDCU UR10, c[0x0][0xb20] ;  /* 0x00016400ff0a87ac */ /* 0x000f220008000800 */
[----:B--2---:R-:W-:Y:S02]  /*5800*/  UIMAD.WIDE.U32 UR8, UR38, UR12, URZ ;  /* 0x0000000c260872a5 */ /* 0x004fe4000f8e00ff */
[----:B------:R-:W-:Y:S02]  /*5810*/  UIMAD.WIDE.U32 UR6, UR37, UR15, URZ ;  /* 0x0000000f250672a5 */ /* 0x000fe4000f8e00ff */
[----:B------:R-:W-:Y:S03]  /*5820*/  @!UP0 UISETP.NE.AND UP1, UPT, UR14, 0x1, UPT ;  /* 0x000000010e00888c */ /* 0x000fe6000bf25270 */
[----:B------:R-:W-:Y:S01]  /*5830*/  @!UP0 UMOV UR4, UR9 ;  /* 0x0000000900048c82 */ /* 0x000fe20008000000 */
[----:B---3--:R-:W-:Y:S02]  /*5840*/  @!UP0 UISETP.NE.AND UP2, UPT, UR5, 0x1, UPT ;  /* 0x000000010500888c */ /* 0x008fe4000bf45270 */
[----:B------:R-:W-:Y:S01]  /*5850*/  @!UP0 USHF.R.U32.HI UR4, URZ, UR13, UR4 ;  /* 0x0000000dff048299 */ /* 0x000fe20008011604 */
[----:B------:R-:W-:Y:S02]  /*5860*/  @!UP0 UMOV UR6, UR7 ;  /* 0x0000000700068c82 */ /* 0x000fe40008000000 */
[----:B----4-:R-:W-:Y:S02]  /*5870*/  @!UP0 USHF.R.U32.HI UR6, URZ, UR10, UR6 ;  /* 0x0000000aff068299 */ /* 0x010fe40008011606 */
[----:B------:R-:W-:Y:S02]  /*5880*/  @!UP0 USEL UR7, UR38, UR4, !UP2 ;  /* 0x0000000426078287 */ /* 0x000fe4000d000000 */
[----:B------:R-:W-:Y:S04]  /*5890*/  @!UP0 USEL UR6, UR37, UR6, !UP1 ;  /* 0x0000000625068287 */ /* 0x000fe8000c800000 */
[----:B------:R-:W-:Y:S02]  /*58a0*/  @!UP0 UIADD3 UR4, UPT, UPT, -UR7, UR6, URZ ;  /* 0x0000000607048290 */ /* 0x000fe4000fffe1ff */
[----:B------:R-:W-:Y:S02]  /*58b0*/  @!UP0 UIADD3 UR6, UPT, UPT, UR7, -UR6, URZ ;  /* 0x8000000607068290 */ /* 0x000fe4000fffe0ff */
[----:B------:R-:W-:Y:S02]  /*58c0*/  @!UP0 UIMAD UR38, UR4, UR5, UR38 ;  /* 0x00000005042682a4 */ /* 0x000fe4000f8e0226 */
[----:B------:R-:W-:Y:S02]  /*58d0*/  @!UP0 UIMAD UR37, UR6, UR14, UR37 ;  /* 0x0000000e062582a4 */ /* 0x000fe4000f8e0225 */
[----:B------:R-:W-:Y:S09]  /*58e0*/  ULOP3.LUT UP0, URZ, UR11, 0x1b0, URZ, 0xc0, !UPT ;  /* 0x000001b00bff7892 */ /* 0x000ff2000f80c0ff */
[----:B------:R-:W-:Y:S05]  /*58f0*/  BRA.U !UP0, `(.L_x_93) ;  /* 0x0000000108407547 */ /* 0x000fea000b800000 */
[----:B------:R-:W2:Y:S01]  /*5900*/  LDCU.64 UR8, c[0x4][0x88] ;  /* 0x01001100ff0877ac */ /* 0x000ea20008000a00 */
[----:B------:R-:W-:Y:S01]  /*5910*/  MOV R3, 0x0 ;  /* 0x0000000000037802 */ /* 0x000fe20000000f00 */
[----:B------:R-:W-:Y:S02]  /*5920*/  HFMA2 R12, -RZ, RZ, 0, 5.9604644775390625e-08 ;  /* 0x00000001ff0c7431 */ /* 0x000fe400000001ff */
[----:B------:R-:W-:Y:S02]  /*5930*/  IMAD.MOV.U32 R8, RZ, RZ, 0x70 ;  /* 0x00000070ff087424 */ /* 0x000fe400078e00ff */
[----:B------:R-:W-:Y:S01]  /*5940*/  IMAD.MOV.U32 R13, RZ, RZ, RZ ;  /* 0x000000ffff0d7224 */ /* 0x000fe200078e00ff */
[----:B------:R-:W3:Y:S01]  /*5950*/  LDCU.64 UR6, c[0x4][0x90] ;  /* 0x01001200ff0677ac */ /* 0x000ee20008000a00 */
[----:B------:R-:W4:Y:S01]  /*5960*/  LDC.64 R2, c[0x4][R3] ;  /* 0x0100000003027b82 */ /* 0x000f220000000a00 */
[----:B------:R-:W1:Y:S01]  /*5970*/  LDCU.64 UR4, c[0x4][0x8] ;  /* 0x01000100ff0477ac */ /* 0x000e620008000a00 */
[----:B--2---:R-:W-:Y:S01]  /*5980*/  MOV R5, UR9 ;  /* 0x0000000900057c02 */ /* 0x004fe20008000f00 */
[----:B------:R-:W-:Y:S01]  /*5990*/  IMAD.U32 R4, RZ, RZ, UR8 ;  /* 0x00000008ff047e24 */ /* 0x000fe2000f8e00ff */
[----:B---3--:R-:W-:Y:S01]  /*59a0*/  MOV R7, UR7 ;  /* 0x0000000700077c02 */ /* 0x008fe20008000f00 */
[----:B------:R-:W-:Y:S01]  /*59b0*/  IMAD.U32 R6, RZ, RZ, UR6 ;  /* 0x00000006ff067e24 */ /* 0x000fe2000f8e00ff */
[----:B-1----:R-:W-:Y:S01]  /*59c0*/  MOV R11, UR5 ;  /* 0x00000005000b7c02 */ /* 0x002fe20008000f00 */
[----:B------:R-:W-:Y:S02]  /*59d0*/  IMAD.U32 R10, RZ, RZ, UR4 ;  /* 0x00000004ff0a7e24 */ /* 0x000fe4000f8e00ff */
[----:B------:R-:W-:Y:S07]  /*59e0*/  LEPC R20, `(.L_x_93) ;  /* 0x000000001014794e */ /* 0x000fee0000000000 */
[----:B----45:R-:W-:Y:S05]  /*59f0*/  CALL.ABS.NOINC R2 ;  /* 0x0000000002007343 */ /* 0x030fea0003c00000 */
.L_x_93:
[----:B------:R-:W-:Y:S01]  /*5a00*/  LOP3.LUT P0, RZ, R96, 0x1b0, RZ, 0xc0, !PT ;  /* 0x000001b060ff7812 */ /* 0x000fe2000780c0ff */
[----:B------:R-:W-:Y:S11]  /*5a10*/  BSSY.RECONVERGENT B6, `(.L_x_94) ;  /* 0x0000013000067945 */ /* 0x000ff60003800200 */
[----:B------:R-:W-:Y:S01]  /*5a20*/  @!UPT UIADD3 URZ, UPT, UPT, URZ, URZ, URZ ;  /* 0x000000fffffff290 */ /* 0x000fe2000fffe0ff */
[----:B------:R-:W-:Y:S05]  /*5a30*/  @!P0 BRA `(.L_x_95) ;  /* 0x0000000000408947 */ /* 0x000fea0003800000 */
        /* <DEDUP_REMOVED lines=16> */
.L_x_95:
[----:B------:R-:W-:Y:S05]  /*5b40*/  BSYNC.RECONVERGENT B6 ;  /* 0x0000000000067941 */ /* 0x000fea0003800200 */
.L_x_94:
[----:B------:R-:W-:Y:S01]  /*5b50*/  R2UR UR4, R88 ;  /* 0x00000000580472ca */ /* 0x000fe200000e0000 */
[----:B------:R-:W-:Y:S01]  /*5b60*/  UISETP.NE.U32.AND UP0, UPT, UR60, URZ, UPT ;  /* 0x000000ff3c00728c */ /* 0x000fe2000bf05070 */
[----:B------:R-:W-:Y:S02]  /*5b70*/  ISETP.NE.U32.AND P4, PT, R82, RZ, PT ;  /* 0x000000ff5200720c */ /* 0x000fe40003f85070 */
[----:B------:R-:W-:Y:S01]  /*5b80*/  ISETP.NE.U32.AND P2, PT, RZ, UR46, PT ;  /* 0x0000002eff007c0c */ /* 0x000fe2000bf45070 */
[----:B------:R-:W-:Y:S01]  /*5b90*/  UISETP.NE.AND.EX UP1, UPT, UR61, URZ, UPT, UP0 ;  /* 0x000000ff3d00728c */ /* 0x000fe2000bf25300 */
[----:B------:R-:W-:Y:S01]  /*5ba0*/  ISETP.NE.AND.EX P4, PT, R83, RZ, PT, P4 ;  /* 0x000000ff5300720c */ /* 0x000fe20003f85340 */
[----:B------:R-:W-:Y:S01]  /*5bb0*/  UPLOP3.LUT UP0, UPT, UPT, UPT, UPT, 0x40, 0x4 ;  /* 0x000000000004789c */ /* 0x000fe20003f0e870 */
[----:B------:R-:W-:Y:S05]  /*5bc0*/  ISETP.NE.AND.EX P2, PT, RZ, UR47, PT, P2 ;  /* 0x0000002fff007c0c */ /* 0x000fea000bf45320 */
[----:B------:R-:W-:Y:S06]  /*5bd0*/  UISETP.NE.AND UP2, UPT, UR4, URZ, UPT ;  /* 0x000000ff0400728c */ /* 0x000fec000bf45270 */
[----:B------:R-:W-:Y:S05]  /*5be0*/  PLOP3.LUT P1, PT, PT, PT, UP2, 0x80, 0x8 ;  /* 0x000000000008781c */ /* 0x000fea0003f2f028 */
[----:B------:R-:W-:Y:S06]  /*5bf0*/  @UP2 UPLOP3.LUT UP0, UPT, UPT, UPT, UP1, 0x80, 0x8 ;  /* 0x000000000008289c */ /* 0x000fec0003f0f010 */
[----:B------:R-:W-:Y:S01]  /*5c00*/  PLOP3.LUT P0, PT, PT, PT, UP0, 0x80, 0x8 ;  /* 0x000000000008781c */ /* 0x000fe20003f0f008 */
[----:B------:R-:W-:Y:S01]  /*5c10*/  @!UPT UIADD3 URZ, UPT, UPT, URZ, URZ, URZ ;  /* 0x000000fffffff290 */ /* 0x000fe2000fffe0ff */
[----:B------:R-:W-:Y:S11]  /*5c20*/  BRA.U !UP1, `(.L_x_96) ;  /* 0x00000001093c7547 */ /* 0x000ff6000b800000 */
[----:B------:R-:W-:Y:S01]  /*5c30*/  UISETP.NE.U32.AND UP0, UPT, UR46, URZ, UPT ;  /* 0x000000ff2e00728c */ /* 0x000fe2000bf05070 */
[----:B-1----:R-:W-:Y:S01]  /*5c40*/  HFMA2 R0, -RZ, RZ, 0, 5.9604644775390625e-08 ;  /* 0x00000001ff007431 */ /* 0x002fe200000001ff */
[----:B------:R-:W1:Y:S01]  /*5c50*/  LDCU.64 UR8, c[0x0][0x358] ;  /* 0x00006b00ff0877ac */ /* 0x000e620008000a00 */
[----:B------:R-:W-:Y:S01]  /*5c60*/  IMAD.MOV.U32 R85, RZ, RZ, 0x1 ;  /* 0x00000001ff557424 */ /* 0x000fe200078e00ff */
[----:B------:R-:W-:Y:S06]  /*5c70*/  UISETP.NE.AND.EX UP0, UPT, UR47, URZ, UPT, UP0 ;  /* 0x000000ff2f00728c */ /* 0x000fec000bf05300 */
        /* <DEDUP_REMOVED lines=9> */
[----:B--23--:R-:W-:Y:S02]  /*5d10*/  @!P3 IMAD.U32 R41, RZ, RZ, UR4 ;  /* 0x00000004ff29be24 */ /* 0x00cfe4000f8e00ff */
.L_x_96:
[----:B------:R-:W-:Y:S05]  /*5d20*/  @!P4 BRA `(.L_x_97) ;  /* 0x000000000024c947 */ /* 0x000fea0003800000 */
[----:B------:R-:W-:Y:S01]  /*5d30*/  ISETP.NE.U32.AND P3, PT, R80, RZ, PT ;  /* 0x000000ff5000720c */ /* 0x000fe20003f65070 */
[----:B------:R-:W2:Y:S03]  /*5d40*/  LDCU.64 UR4, c[0x0][0x358] ;  /* 0x00006b00ff0477ac */ /* 0x000ea60008000a00 */
[----:B------:R-:W-:Y:S11]  /*5d50*/  ISETP.NE.AND.EX P3, PT, R81, RZ, PT, P3 ;  /* 0x000000ff5100720c */ /* 0x000ff60003f65330 */
[----:B------:R-:W-:Y:S02]  /*5d60*/  @!UPT UIADD3 URZ, UPT, UPT, URZ, URZ, URZ ;  /* 0x000000fffffff290 */ /* 0x000fe4000fffe0ff */
[----:B------:R-:W3:Y:S01]  /*5d70*/  @P3 LDC.64 R2, c[0x0][0x8a8] ;  /* 0x00022a00ff023b82 */ /* 0x000ee20000000a00 */
[----:B-1----:R-:W-:Y:S04]  /*5d80*/  @P3 IMAD R0, R82, UR36, RZ ;  /* 0x0000002452003c24 */ /* 0x002fe8000f8e02ff */
[----:B---3--:R-:W-:Y:S05]  /*5d90*/  @P3 IMAD.WIDE R2, R0, 0x4, R2 ;  /* 0x0000000400023825 */ /* 0x008fea00078e0202 */
[----:B--2--5:R2:W5:Y:S02]  /*5da0*/  @P3 LDG.E R38, desc[UR4][R2.64] ;  /* 0x0000000402263981 */ /* 0x024564000c1e1900 */
[----:B--2---:R-:W3:Y:S02]  /*5db0*/  @!P3 LDC R38, c[0x0][0x8a0] ;  /* 0x00022800ff26bb82 */ /* 0x004ee40000000800 */
.L_x_97:
[----:B-----5:R-:W-:Y:S01]  /*5dc0*/  FSETP.NEU.AND P4, PT, R41, RZ, PT ;  /* 0x000000ff2900720b */ /* 0x020fe20003f8d000 */
[----:B------:R-:W-:Y:S01]  /*5dd0*/  BSSY B1, `(.L_x_98) ;  /* 0x0000042000017945 */ /* 0x000fe20003800000 */
[----:B------:R-:W-:Y:S01]  /*5de0*/  SEL R6, RZ, 0xffffffff, P2 ;  /* 0xffffffffff067807 */ /* 0x000fe20001000000 */
[----:B------:R-:W-:Y:S01]  /*5df0*/  IMAD.MOV.U32 R100, RZ, RZ, 0x1 ;  /* 0x00000001ff647424 */ /* 0x000fe200078e00ff */
[----:B------:R-:W-:Y:S02]  /*5e00*/  LOP3.LUT P3, RZ, R85, 0xff, RZ, 0xc0, !PT ;  /* 0x000000ff55ff7812 */ /* 0x000fe4000786c0ff */
[----:B------:R-:W-:Y:S02]  /*5e10*/  CS2R R78, SRZ ;  /* 0x00000000004e7805 */ /* 0x000fe4000001ff00 */
[----:B------:R-:W-:Y:S02]  /*5e20*/  @P1 SEL R3, RZ, 0xffffffff, P4 ;  /* 0xffffffffff031807 */ /* 0x000fe40002000000 */
[----:B------:R-:W-:Y:S02]  /*5e30*/  CS2R R76, SRZ ;  /* 0x00000000004c7805 */ /* 0x000fe4000001ff00 */
[----:B------:R-:W-:Y:S02]  /*5e40*/  LEA R2, R93, UR44, 0x3 ;  /* 0x0000002c5d027c11 */ /* 0x000fe4000f8e18ff */
[----:B------:R-:W-:Y:S02]  /*5e50*/  CS2R R74, SRZ ;  /* 0x00000000004a7805 */ /* 0x000fe4000001ff00 */
[----:B------:R-:W-:Y:S02]  /*5e60*/  @P0 SEL R3, R6, R3, !P3 ;  /* 0x0000000306030207 */ /* 0x000fe40005800000 */
[----:B------:R-:W-:Y:S02]  /*5e70*/  CS2R R72, SRZ ;  /* 0x0000000000487805 */ /* 0x000fe4000001ff00 */
[----:B------:R-:W-:Y:S02]  /*5e80*/  LEA R71, R36, UR44, 0x3 ;  /* 0x0000002c24477c11 */ /* 0x000fe4000f8e18ff */
[----:B------:R-:W-:Y:S02]  /*5e90*/  @P1 LOP3.LUT R3, R3, 0x1, RZ, 0xc0, !PT ;  /* 0x0000000103031812 */ /* 0x000fe400078ec0ff */
[----:B------:R-:W-:Y:S02]  /*5ea0*/  SHF.L.U32 R4, R94, 0x1f, RZ ;  /* 0x0000001f5e047819 */ /* 0x000fe400000006ff */
[----:B------:R-:W-:Y:S02]  /*5eb0*/  ISETP.NE.U32.OR P6, PT, R3, 0x1, !P1 ;  /* 0x000000010300780c */ /* 0x000fe40004fc5470 */
[----:B------:R-:W-:Y:S02]  /*5ec0*/  PLOP3.LUT P2, PT, PT, PT, UP1, 0x80, 0x8 ;  /* 0x000000000008781c */ /* 0x000fe40003f4f018 */
[----:B------:R-:W-:Y:S02]  /*5ed0*/  LEA.HI R39, R36, R36, RZ, 0x1 ;  /* 0x0000002424277211 */ /* 0x000fe400078f08ff */
[----:B------:R-:W-:Y:S02]  /*5ee0*/  SEL R3, RZ, 0xffffffff, P4 ;  /* 0xffffffffff037807 */ /* 0x000fe40002000000 */
[----:B------:R-:W-:Y:S01]  /*5ef0*/  P2R R102, PR, RZ, 0x40 ;  /* 0x00000040ff667803 */ /* 0x000fe20000000000 */
[C---:B-1----:R-:W-:Y:S01]  /*5f00*/  IMAD.SHL.U32 R0, R39.reuse, 0x80, RZ ;  /* 0x0000008027007824 */ /* 0x042fe200078e00ff */
[----:B------:R-:W-:Y:S03]  /*5f10*/  LOP3.LUT R39, R39, 0xffe, RZ, 0xc0, !PT ;  /* 0x00000ffe27277812 */ /* 0x000fe600078ec0ff */
[----:B------:R-:W-:Y:S02]  /*5f20*/  @P6 SHF.L.U32 R5, R91, 0x1f, RZ ;  /* 0x0000001f5b056819 */ /* 0x000fe400000006ff */
[----:B------:R-:W-:Y:S01]  /*5f30*/  @P2 SEL R3, R6, R3, !P3 ;  /* 0x0000000306032207 */ /* 0x000fe20005800000 */
[----:B------:R-:W-:Y:S01]  /*5f40*/  IMAD.IADD R39, R36, 0x1, -R39 ;  /* 0x0000000124277824 */ /* 0x000fe200078e0a27 */
[----:B------:R-:W1:Y:S01]  /*5f50*/  @P6 SYNCS.PHASECHK.TRANS64.TRYWAIT P1, [R2+URZ+0x50], R5 ;  /* 0x00005005020065a7 */ /* 0x000e6200080211ff */
[----:B------:R-:W-:Y:S02]  /*5f60*/  LOP3.LUT R0, R0, 0xffffff00, RZ, 0xc0, !PT ;  /* 0xffffff0000007812 */ /* 0x000fe400078ec0ff */
[----:B------:R-:W-:Y:S03]  /*5f70*/  LOP3.LUT R3, R3, 0x1, RZ, 0xc0, !PT ;  /* 0x0000000103037812 */ /* 0x000fe600078ec0ff */
[----:B------:R-:W-:Y:S01]  /*5f80*/  IMAD.IADD R0, R37, 0x1, R0 ;  /* 0x0000000125007824 */ /* 0x000fe200078e0200 */
[----:B------:R-:W-:Y:S03]  /*5f90*/  ISETP.NE.U32.AND P5, PT, R3, 0x1, PT ;  /* 0x000000010300780c */ /* 0x000fe60003fa5070 */
[----:B------:R-:W-:Y:S01]  /*5fa0*/  IMAD R39, R39, 0x100000, R0 ;  /* 0x0010000027277824 */ /* 0x000fe200078e0200 */
[----:B------:R-:W-:Y:S01]  /*5fb0*/  P2R R101, PR, RZ, 0x20 ;  /* 0x00000020ff657803 */ /* 0x000fe20000000000 */
[----:B------:R2:W4:Y:S01]  /*5fc0*/  SYNCS.PHASECHK.TRANS64.TRYWAIT P0, [R71+URZ+0xc0], R4 ;  /* 0x0000c004470075a7 */ /* 0x00052200080011ff */
[----:B-1----:R-:W-:Y:S01]  /*5fd0*/  @P6 SEL R100, RZ, 0x1, !P1 ;  /* 0x00000001ff646807 */ /* 0x002fe20004800000 */
[----:B--2---:R-:W-:Y:S06]  /*5fe0*/  @!P6 BRA `(.L_x_99) ;  /* 0x000000000080e947 */ /* 0x004fec0003800000 */
[----:B------:R-:W-:Y:S01]  /*5ff0*/  @P5 IMAD R6, R93, 0x1000, R84 ;  /* 0x000010005d065824 */ /* 0x000fe200078e0254 */
[----:B------:R-:W1:Y:S01]  /*6000*/  S2R R0, SR_CgaCtaId ;  /* 0x0000000000007919 */ /* 0x000e620000008800 */
[----:B------:R-:W-:Y:S01]  /*6010*/  ISETP.NE.AND P1, PT, R100, RZ, PT ;  /* 0x000000ff6400720c */ /* 0x000fe20003f25270 */
[----:B------:R-:W-:Y:S01]  /*6020*/  BSSY B0, `(.L_x_100) ;  /* 0x000000b000007945 */ /* 0x000fe20003800000 */
[----:B------:R-:W-:Y:S01]  /*6030*/  @P5 VIADD R5, R6, UR44 ;  /* 0x0000002c06055c36 */ /* 0x000fe20008000000 */
[----:B------:R-:W-:Y:S02]  /*6040*/  CS2R R74, SRZ ;  /* 0x00000000004a7805 */ /* 0x000fe4000001ff00 */
[----:B------:R-:W-:Y:S02]  /*6050*/  CS2R R72, SRZ ;  /* 0x0000000000487805 */ /* 0x000fe4000001ff00 */
[----:B------:R-:W-:Y:S01]  /*6060*/  CS2R R78, SRZ ;  /* 0x00000000004e7805 */ /* 0x000fe2000001ff00 */
[----:B------:R-:W-:Y:S01]  /*6070*/  @P5 IMAD R5, R95, -0x10, R5 ;  /* 0xfffffff05f055824 */ /* 0x000fe200078e0205 */
[----:B------:R-:W-:Y:S04]  /*6080*/  CS2R R76, SRZ ;  /* 0x00000000004c7805 */ /* 0x000fe8000001ff00 */
[----:B------:R-:W-:Y:S05]  /*6090*/  @P1 BRA `(.L_x_101) ;  /* 0x00000000000c1947 */ /* 0x000fea0003800000 */
[----:B------:R-:W-:Y:S04]  /*60a0*/  SHF.L.U32 R3, R91, 0x1f, RZ ;  /* 0x0000001f5b037819 */ /* 0x000fe800000006ff */
[----:B------:R-:W2:Y:S02]  /*60b0*/  SYNCS.PHASECHK.TRANS64.TRYWAIT P1, [R2+URZ+0x50], R3 ;  /* 0x00005003020075a7 */ /* 0x000ea400080211ff */
[----:B--2---:R-:W-:Y:S05]  /*60c0*/  @!P1 BRA `(.L_x_102) ;  /* 0x0000004000209947 */ /* 0x004fea0003800000 */
.L_x_101:
[----:B------:R-:W-:Y:S05]  /*60d0*/  BSYNC B0 ;  /* 0x0000000000007941 */ /* 0x000fea0003800000 */
.L_x_100:
[----:B------:R-:W-:Y:S01]  /*60e0*/  ISETP.NE.AND P1, PT, R101, RZ, PT ;  /* 0x000000ff6500720c */ /* 0x000fe20003f25270 */
[----:B--2---:R-:W-:Y:S02]  /*60f0*/  VIADD R3, R2, 0x70 ;  /* 0x0000007002037836 */ /* 0x004fe40000000000 */
[----:B------:R-:W-:Y:S03]  /*6100*/  VIADD R93, R93, 0x1 ;  /* 0x000000015d5d7836 */ /* 0x000fe60000000000 */
[----:B-1----:R-:W-:Y:S07]  /*6110*/  PRMT R0, R0, 0x654, R3 ;  /* 0x0000065400007816 */ /* 0x002fee0000000003 */
[----:B------:R1:W2:Y:S04]  /*6120*/  @P1 LDS.128 R72, [R6+UR44+0x200] ;  /* 0x0002002c06481984 */ /* 0x0002a80008000c00 */
[----:B------:R1:W1:Y:S01]  /*6130*/  @P1 LDS.128 R76, [R5+0x210] ;  /* 0x00021000054c1984 */ /* 0x0002620000000c00 */
[C---:B------:R-:W-:Y:S01]  /*6140*/  ISETP.NE.AND P1, PT, R93.reuse, 0x4, PT ;  /* 0x000000045d00780c */ /* 0x040fe20003f25270 */
[----:B------:R-:W-:Y:S01]  /*6150*/  @!PT LDS RZ, [RZ] ;  /* 0x00000000fffff984 */ /* 0x000fe20000000800 */
[----:B------:R-:W-:Y:S01]  /*6160*/  @!PT LDS RZ, [RZ] ;  /* 0x00000000fffff984 */ /* 0x000fe20000000800 */
[----:B------:R-:W-:Y:S01]  /*6170*/  @!PT LDS RZ, [RZ] ;  /* 0x00000000fffff984 */ /* 0x000fe20000000800 */
[----:B------:R-:W-:Y:S01]  /*6180*/  @!PT LDS RZ, [RZ] ;  /* 0x00000000fffff984 */ /* 0x000fe20000000800 */
[----:B------:R5:W-:Y:S06]  /*6190*/  MEMBAR.ALL.CTA ;  /* 0x0000000000007992 */ /* 0x000bec0000008000 */
[----:B-----5:R-:W5:Y:S01]  /*61a0*/  FENCE.VIEW.ASYNC.S ;  /* 0x00000000000073c6 */ /* 0x020f620000000000 */
[----:B------:R-:W-:Y:S01]  /*61b0*/  SEL R93, R93, RZ, P1 ;  /* 0x000000ff5d5d7207 */ /* 0x000fe20000800000 */
[----:B-----5:R5:W-:Y:S02]  /*61c0*/  SYNCS.ARRIVE.TRANS64.RED.A1T0 RZ, [R0+URZ], RZ ;  /* 0x000000ff00ff79a7 */ /* 0x020be400081004ff */
[----:B-----5:R-:W-:Y:S04]  /*61d0*/  SEL R0, RZ, 0x1, P1 ;  /* 0x00000001ff007807 */ /* 0x020fe80000800000 */
[----:B--2---:R-:W-:Y:S02]  /*61e0*/  LOP3.LUT R91, R91, R0, RZ, 0x3c, !PT ;  /* 0x000000005b5b7212 */ /* 0x004fe400078e3cff */
.L_x_99:
[----:B------:R-:W-:Y:S05]  /*61f0*/  BSYNC B1 ;  /* 0x0000000000017941 */ /* 0x000fea0003800000 */
.L_x_98:
[----:B------:R-:W-:Y:S04]  /*6200*/  SHF.R.U32.HI R3, RZ, 0x15, R39 ;  /* 0x00000015ff037819 */ /* 0x000fe80000011627 */
[----:B------:R-:W-:Y:S01]  /*6210*/  LOP3.LUT P1, RZ, R3, 0x3, R86, 0x48, !PT ;  /* 0x0000000303ff7812 */ /* 0x000fe20007824856 */
[----:B------:R-:W-:Y:S01]  /*6220*/  @!UPT UIADD3 URZ, UPT, UPT, URZ, URZ, URZ ;  /* 0x000000fffffff290 */ /* 0x000fe2000fffe0ff */
[----:B----4-:R-:W-:Y:S11]  /*6230*/  @P0 BRA `(.L_x_103) ;  /* 0x0000000000080947 */ /* 0x010ff60003800000 */
[----:B------:R-:W2:Y:S02]  /*6240*/  SYNCS.PHASECHK.TRANS64.TRYWAIT P0, [R71+URZ+0xc0], R4 ;  /* 0x0000c004470075a7 */ /* 0x000ea400080011ff */
[----:B--2---:R-:W-:Y:S05]  /*6250*/  @!P0 BRA `(.L_x_104) ;  /* 0x0000003c00d08947 */ /* 0x004fea0003800000 */
.L_x_103:
[----:B------:R-:W-:Y:S05]  /*6260*/  @!P1 BRA `(.L_x_105) ;  /* 0x0000000000409947 */ /* 0x000fea0003800000 */
[----:B------:R-:W1:Y:S01]  /*6270*/  LDCU.64 UR8, c[0x4][0x78] ;  /* 0x01000f00ff0877ac */ /* 0x000e620008000a00 */
[----:B------:R-:W-:Y:S01]  /*6280*/  MOV R3, 0x0 ;  /* 0x0000000000037802 */ /* 0x000fe20000000f00 */
[----:B------:R-:W-:Y:S02]  /*6290*/  HFMA2 R12, -RZ, RZ, 0, 5.9604644775390625e-08 ;  /* 0x00000001ff0c7431 */ /* 0x000fe400000001ff */
[----:B------:R-:W-:Y:S02]  /*62a0*/  IMAD.MOV.U32 R8, RZ, RZ, 0x192 ;  /* 0x00000192ff087424 */ /* 0x000fe400078e00ff */
[----:B------:R-:W-:Y:S01]  /*62b0*/  IMAD.MOV.U32 R13, RZ, RZ, RZ ;  /* 0x000000ffff0d7224 */ /* 0x000fe200078e00ff */
[----:B------:R-:W4:Y:S01]  /*62c0*/  LDCU.64 UR6, c[0x4][0x80] ;  /* 0x01001000ff0677ac */ /* 0x000f220008000a00 */
[----:B------:R-:W3:Y:S01]  /*62d0*/  LDC.64 R2, c[0x4][R3] ;  /* 0x0100000003027b82 */ /* 0x000ee20000000a00 */
[----:B------:R-:W5:Y:S01]  /*62e0*/  LDCU.64 UR4, c[0x4][0x18] ;  /* 0x01000300ff0477ac */ /* 0x000f620008000a00 */
[----:B-1----:R-:W-:Y:S01]  /*62f0*/  MOV R5, UR9 ;  /* 0x0000000900057c02 */ /* 0x002fe20008000f00 */
[----:B--2---:R-:W-:Y:S01]  /*6300*/  IMAD.U32 R4, RZ, RZ, UR8 ;  /* 0x00000008ff047e24 */ /* 0x004fe2000f8e00ff */
[----:B----4-:R-:W-:Y:S01]  /*6310*/  MOV R7, UR7 ;  /* 0x0000000700077c02 */ /* 0x010fe20008000f00 */
[----:B------:R-:W-:Y:S01]  /*6320*/  IMAD.U32 R6, RZ, RZ, UR6 ;  /* 0x00000006ff067e24 */ /* 0x000fe2000f8e00ff */
[----:B-----5:R-:W-:Y:S01]  /*6330*/  MOV R11, UR5 ;  /* 0x00000005000b7c02 */ /* 0x020fe20008000f00 */
[----:B------:R-:W-:Y:S02]  /*6340*/  IMAD.U32 R10, RZ, RZ, UR4 ;  /* 0x00000004ff0a7e24 */ /* 0x000fe4000f8e00ff */
[----:B------:R-:W-:Y:S07]  /*6350*/  LEPC R20, `(.L_x_105) ;  /* 0x000000001014794e */ /* 0x000fee0000000000 */
[----:B---3--:R-:W-:Y:S05]  /*6360*/  CALL.ABS.NOINC R2 ;  /* 0x0000000002007343 */ /* 0x008fea0003c00000 */
.L_x_105:
[-C--:B------:R-:W-:Y:S01]  /*6370*/  F2FP.F16.E5M2.UNPACK_B R42, R72.reuse ;  /* 0x00000048ff2a723e */ /* 0x080fe200020004ff */
[----:B------:R-:W-:Y:S05]  /*6380*/  WARPSYNC.ALL ;  /* 0x0000000000007948 */ /* 0x000fea0003800000 */
[----:B------:R-:W-:Y:S01]  /*6390*/  R2UR UR4, R39 ;  /* 0x00000000270472ca */ /* 0x000fe200000e0000 */
[--C-:B------:R-:W-:Y:S01]  /*63a0*/  HADD2.F32 R40, -RZ, R42.reuse.H0_H0 ;  /* 0x2000002aff287230 */ /* 0x100fe20000004100 */
[----:B------:R-:W-:Y:S01]  /*63b0*/  F2FP.F16.E5M2.UNPACK_B R43, R72.H1 ;  /* 0x00000048ff2b723e */ /* 0x000fe200030004ff */
[----:B------:R-:W-:Y:S01]  /*63c0*/  HADD2.F32 R42, -RZ, R42.H1_H1 ;  /* 0x3000002aff2a7230 */ /* 0x000fe20000004100 */
[-C--:B------:R-:W-:Y:S01]  /*63d0*/  F2FP.F16.E5M2.UNPACK_B R45, R73.reuse ;  /* 0x00000049ff2d723e */ /* 0x080fe200020004ff */
[----:B------:R-:W-:Y:S01]  /*63e0*/  BSSY.RECONVERGENT B0, `(.L_x_106) ;  /* 0x0000099000007945 */ /* 0x000fe20003800200 */
[----:B------:R-:W-:Y:S01]  /*63f0*/  F2FP.F16.E5M2.UNPACK_B R47, R73.H1 ;  /* 0x00000049ff2f723e */ /* 0x000fe200030004ff */
[--C-:B------:R-:W-:Y:S01]  /*6400*/  HADD2.F32 R44, -RZ, R43.reuse.H0_H0 ;  /* 0x2000002bff2c7230 */ /* 0x100fe20000004100 */
[-C--:B------:R-:W-:Y:S01]  /*6410*/  F2FP.F16.E5M2.UNPACK_B R49, R74.reuse ;  /* 0x0000004aff31723e */ /* 0x080fe200020004ff */
[----:B------:R-:W-:Y:S01]  /*6420*/  HADD2.F32 R46, -RZ, R43.H1_H1 ;  /* 0x3000002bff2e7230 */ /* 0x000fe20000004100 */
[----:B------:R-:W-:Y:S01]  /*6430*/  F2FP.F16.E5M2.UNPACK_B R51, R74.H1 ;  /* 0x0000004aff33723e */ /* 0x000fe200030004ff */
[--C-:B------:R-:W-:Y:S01]  /*6440*/  HADD2.F32 R43, -RZ, R45.reuse.H0_H0 ;  /* 0x2000002dff2b7230 */ /* 0x100fe20000004100 */
[-C--:B------:R-:W-:Y:S01]  /*6450*/  F2FP.F16.E5M2.UNPACK_B R53, R75.reuse ;  /* 0x0000004bff35723e */ /* 0x080fe200020004ff */
[----:B-12---:R-:W-:Y:S01]  /*6460*/  LDTM.16dp32bit_t0_t15.x32 R4, tmem[UR4] ;  /* 0x00000004000479ee */ /* 0x006fe20008a80000 */
[----:B------:R-:W3:Y:S01]  /*6470*/  LDTM.16dp32bit_t16_t31.x32 R4, tmem[UR4+0x20] ;  /* 0x00002004000479ee */ /* 0x000ee20008aa0000 */
[----:B------:R-:W-:Y:S01]  /*6480*/  IADD3 R112, PT, PT, R84, UR44, RZ ;  /* 0x0000002c54707c10 */ /* 0x000fe2000fffe0ff */
[----:B------:R-:W-:Y:S01]  /*6490*/  HADD2.F32 R48, -RZ, R45.H1_H1 ;  /* 0x3000002dff307230 */ /* 0x000fe20000004100 */
[----:B------:R-:W-:Y:S01]  /*64a0*/  SHF.L.U32 R103, R90, 0x4, RZ ;  /* 0x000000045a677819 */ /* 0x000fe200000006ff */
[----:B------:R-:W-:Y:S01]  /*64b0*/  HADD2.F32 R52, -RZ, R49.H1_H1 ;  /* 0x30000031ff347230 */ /* 0x000fe20000004100 */
[----:B------:R-:W-:Y:S01]  /*64c0*/  F2FP.F16.E5M2.UNPACK_B R55, R75.H1 ;  /* 0x0000004bff37723e */ /* 0x000fe200030004ff */
[----:B------:R-:W-:Y:S01]  /*64d0*/  HADD2.F32 R56, -RZ, R53.H1_H1 ;  /* 0x30000035ff387230 */ /* 0x000fe20000004100 */
[-C--:B------:R-:W-:Y:S01]  /*64e0*/  F2FP.F16.E5M2.UNPACK_B R57, R76.reuse ;  /* 0x0000004cff39723e */ /* 0x080fe200020004ff */
[--C-:B------:R-:W-:Y:S01]  /*64f0*/  HADD2.F32 R45, -RZ, R47.reuse.H0_H0 ;  /* 0x2000002fff2d7230 */ /* 0x100fe20000004100 */
[----:B------:R-:W-:Y:S01]  /*6500*/  F2FP.F16.E5M2.UNPACK_B R59, R76.H1 ;  /* 0x0000004cff3b723e */ /* 0x000fe200030004ff */
[----:B------:R-:W-:Y:S01]  /*6510*/  HADD2.F32 R50, -RZ, R47.H1_H1 ;  /* 0x3000002fff327230 */ /* 0x000fe20000004100 */
[-C--:B------:R-:W-:Y:S01]  /*6520*/  F2FP.F16.E5M2.UNPACK_B R61, R77.reuse ;  /* 0x0000004dff3d723e */ /* 0x080fe200020004ff */
[----:B------:R-:W-:Y:S01]  /*6530*/  HADD2.F32 R47, -RZ, R49.H0_H0 ;  /* 0x20000031ff2f7230 */ /* 0x000fe20000004100 */
[----:B------:R-:W-:Y:S01]  /*6540*/  F2FP.F16.E5M2.UNPACK_B R63, R77.H1 ;  /* 0x0000004dff3f723e */ /* 0x000fe200030004ff */
[----:B------:R-:W-:Y:S01]  /*6550*/  HADD2.F32 R60, -RZ, R57.H1_H1 ;  /* 0x30000039ff3c7230 */ /* 0x000fe20000004100 */
[-C--:B------:R-:W-:Y:S01]  /*6560*/  F2FP.F16.E5M2.UNPACK_B R65, R78.reuse ;  /* 0x0000004eff41723e */ /* 0x080fe200020004ff */
[----:B------:R-:W-:Y:S01]  /*6570*/  HADD2.F32 R64, -RZ, R61.H1_H1 ;  /* 0x3000003dff407230 */ /* 0x000fe20000004100 */
[----:B------:R-:W-:Y:S01]  /*6580*/  F2FP.F16.E5M2.UNPACK_B R67, R78.H1 ;  /* 0x0000004eff43723e */ /* 0x000fe200030004ff */
[----:B------:R-:W-:Y:S01]  /*6590*/  HADD2.F32 R49, -RZ, R51.H0_H0 ;  /* 0x20000033ff317230 */ /* 0x000fe20000004100 */
[----:B------:R-:W-:Y:S01]  /*65a0*/  ISETP.NE.AND P0, PT, R97, RZ, PT ;  /* 0x000000ff6100720c */ /* 0x000fe20003f05270 */
[----:B------:R-:W-:Y:S01]  /*65b0*/  HADD2.F32 R68, -RZ, R65.H1_H1 ;  /* 0x30000041ff447230 */ /* 0x000fe20000004100 */
[----:B------:R-:W-:Y:S01]  /*65c0*/  ISETP.NE.AND P6, PT, R102, RZ, PT ;  /* 0x000000ff6600720c */ /* 0x000fe20003fc5270 */
[----:B------:R-:W-:Y:S02]  /*65d0*/  HADD2.F32 R54, -RZ, R51.H1_H1 ;  /* 0x30000033ff367230 */ /* 0x000fe40000004100 */
[C---:B---3--:R-:W-:Y:S01]  /*65e0*/  FMUL R0, R38.reuse, R4 ;  /* 0x0000000426007220 */ /* 0x048fe20000400000 */
[C---:B------:R-:W-:Y:S01]  /*65f0*/  FMUL R2, R38.reuse, R5 ;  /* 0x0000000526027220 */ /* 0x040fe20000400000 */
[C---:B------:R-:W-:Y:S01]  /*6600*/  FMUL R4, R38.reuse, R8 ;  /* 0x0000000826047220 */ /* 0x040fe20000400000 */
[C---:B------:R-:W-:Y:S01]  /*6610*/  FMUL R5, R38.reuse, R9 ;  /* 0x0000000926057220 */ /* 0x040fe20000400000 */
[C---:B------:R-:W-:Y:S01]  /*6620*/  FFMA R0, R41.reuse, R40, R0 ;  /* 0x0000002829007223 */ /* 0x040fe20000000000 */
[C---:B------:R-:W-:Y:S01]  /*6630*/  FFMA R2, R41.reuse, R42, R2 ;  /* 0x0000002a29027223 */ /* 0x040fe20000000002 */
[C---:B------:R-:W-:Y:S01]  /*6640*/  FMUL R8, R38.reuse, R12 ;  /* 0x0000000c26087220 */ /* 0x040fe20000400000 */
[C---:B------:R-:W-:Y:S01]  /*6650*/  FMUL R9, R38.reuse, R13 ;  /* 0x0000000d26097220 */ /* 0x040fe20000400000 */
[----:B------:R-:W-:Y:S02]  /*6660*/  HADD2.F32 R51, -RZ, R53.H0_H0 ;  /* 0x20000035ff337230 */ /* 0x000fe40000004100 */
[C---:B------:R-:W-:Y:S01]  /*6670*/  FMUL R12, R38.reuse, R16 ;  /* 0x00000010260c7220 */ /* 0x040fe20000400000 */
        /* <DEDUP_REMOVED lines=13> */
[C---:B------:R-:W-:Y:S01]  /*6750*/  FFMA R3, R41.reuse, R44, R3 ;  /* 0x0000002c29037223 */ /* 0x040fe20000000003 */
[----:B------:R-:W-:Y:S01]  /*6760*/  F2FP.F16.E5M2.UNPACK_B R40, R79 ;  /* 0x0000004fff28723e */ /* 0x000fe200020004ff */
[C---:B------:R-:W-:Y:S01]  /*6770*/  FFMA R7, R41.reuse, R46, R7 ;  /* 0x0000002e29077223 */ /* 0x040fe20000000007 */
[C---:B------:R-:W-:Y:S01]  /*6780*/  FFMA R4, R41.reuse, R43, R4 ;  /* 0x0000002b29047223 */ /* 0x040fe20000000004 */
[----:B------:R-:W-:Y:S01]  /*6790*/  F2FP.F16.E5M2.UNPACK_B R42, R79.H1 ;  /* 0x0000004fff2a723e */ /* 0x000fe200030004ff */
[C---:B------:R-:W-:Y:S01]  /*67a0*/  FFMA R5, R41.reuse, R48, R5 ;  /* 0x0000003029057223 */ /* 0x040fe20000000005 */
[----:B------:R-:W-:Y:S01]  /*67b0*/  FFMA R6, R41, R45, R6 ;  /* 0x0000002d29067223 */ /* 0x000fe20000000006 */
[----:B------:R-:W-:Y:S01]  /*67c0*/  F2FP.SATFINITE.E5M2.F32.PACK_AB_MERGE_C R99, R7, R3, RZ ;  /* 0x000000030763723e */ /* 0x000fe200048060ff */
[C---:B------:R-:W-:Y:S01]  /*67d0*/  FFMA R11, R41.reuse, R50, R11 ;  /* 0x00000032290b7223 */ /* 0x040fe2000000000b */
[C---:B------:R-:W-:Y:S01]  /*67e0*/  FFMA R8, R41.reuse, R47, R8 ;  /* 0x0000002f29087223 */ /* 0x040fe20000000008 */
[----:B------:R-:W-:Y:S01]  /*67f0*/  FMUL R10, R38, R14 ;  /* 0x0000000e260a7220 */ /* 0x000fe20000400000 */
[----:B------:R-:W-:Y:S01]  /*6800*/  F2FP.SATFINITE.E5M2.F32.PACK_AB_MERGE_C R104, R2, R0, R99 ;  /* 0x000000000268723e */ /* 0x000fe20004806063 */
[----:B------:R-:W-:Y:S01]  /*6810*/  FFMA R9, R41, R52, R9 ;  /* 0x0000003429097223 */ /* 0x000fe20000000009 */
[----:B------:R-:W-:Y:S01]  /*6820*/  F2FP.SATFINITE.E5M2.F32.PACK_AB_MERGE_C R105, R11, R6, RZ ;  /* 0x000000060b69723e */ /* 0x000fe200048060ff */
[----:B------:R-:W-:Y:S01]  /*6830*/  FFMA R10, R41, R49, R10 ;  /* 0x00000031290a7223 */ /* 0x000fe2000000000a */
[----:B------:R-:W-:Y:S01]  /*6840*/  IADD3 R99, PT, PT, R112, R103, RZ ;  /* 0x0000006770637210 */ /* 0x000fe20007ffe0ff */
[C---:B------:R-:W-:Y:S01]  /*6850*/  FMUL R15, R38.reuse, R15 ;  /* 0x0000000f260f7220 */ /* 0x040fe20000400000 */
[--C-:B------:R-:W-:Y:S01]  /*6860*/  HADD2.F32 R53, -RZ, R55.reuse.H0_H0 ;  /* 0x20000037ff357230 */ /* 0x100fe20000004100 */
[----:B------:R-:W-:Y:S01]  /*6870*/  F2FP.SATFINITE.E5M2.F32.PACK_AB_MERGE_C R105, R5, R4, R105 ;  /* 0x000000040569723e */ /* 0x000fe20004806069 */
[----:B------:R-:W-:Y:S02]  /*6880*/  HADD2.F32 R58, -RZ, R55.H1_H1 ;  /* 0x30000037ff3a7230 */ /* 0x000fe40000004100 */
[C---:B------:R-:W-:Y:S01]  /*6890*/  FFMA R15, R41.reuse, R54, R15 ;  /* 0x00000036290f7223 */ /* 0x040fe2000000000f */
[C---:B------:R-:W-:Y:S01]  /*68a0*/  FFMA R12, R41.reuse, R51, R12 ;  /* 0x00000033290c7223 */ /* 0x040fe2000000000c */
[C---:B------:R-:W-:Y:S01]  /*68b0*/  FFMA R13, R41.reuse, R56, R13 ;  /* 0x00000038290d7223 */ /* 0x040fe2000000000d */
[----:B------:R-:W-:Y:S02]  /*68c0*/  HADD2.F32 R55, -RZ, R57.H0_H0 ;  /* 0x20000039ff377230 */ /* 0x000fe40000004100 */
[C---:B------:R-:W-:Y:S01]  /*68d0*/  FMUL R14, R38.reuse, R18 ;  /* 0x00000012260e7220 */ /* 0x040fe20000400000 */
[C---:B------:R-:W-:Y:S01]  /*68e0*/  FMUL R19, R38.reuse, R19 ;  /* 0x0000001326137220 */ /* 0x040fe20000400000 */
[--C-:B------:R-:W-:Y:S02]  /*68f0*/  HADD2.F32 R57, -RZ, R59.reuse.H0_H0 ;  /* 0x2000003bff397230 */ /* 0x100fe40000004100 */
[C---:B------:R-:W-:Y:S01]  /*6900*/  FMUL R18, R38.reuse, R22 ;  /* 0x0000001626127220 */ /* 0x040fe20000400000 */
[C---:B------:R-:W-:Y:S01]  /*6910*/  FFMA R14, R41.reuse, R53, R14 ;  /* 0x00000035290e7223 */ /* 0x040fe2000000000e */
[----:B------:R-:W-:Y:S02]  /*6920*/  HADD2.F32 R62, -RZ, R59.H1_H1 ;  /* 0x3000003bff3e7230 */ /* 0x000fe40000004100 */
[C---:B------:R-:W-:Y:S01]  /*6930*/  FFMA R19, R41.reuse, R58, R19 ;  /* 0x0000003a29137223 */ /* 0x040fe20000000013 */
[----:B------:R-:W-:Y:S02]  /*6940*/  HADD2.F32 R59, -RZ, R61.H0_H0 ;  /* 0x2000003dff3b7230 */ /* 0x000fe40000004100 */
[C---:B------:R-:W-:Y:S01]  /*6950*/  FMUL R23, R38.reuse, R23 ;  /* 0x0000001726177220 */ /* 0x040fe20000400000 */
[C---:B------:R-:W-:Y:S01]  /*6960*/  FFMA R16, R41.reuse, R55, R16 ;  /* 0x0000003729107223 */ /* 0x040fe20000000010 */
[C---:B------:R-:W-:Y:S01]  /*6970*/  FFMA R17, R41.reuse, R60, R17 ;  /* 0x0000003c29117223 */ /* 0x040fe20000000011 */
[--C-:B------:R-:W-:Y:S02]  /*6980*/  HADD2.F32 R61, -RZ, R63.reuse.H0_H0 ;  /* 0x2000003fff3d7230 */ /* 0x100fe40000004100 */
[C---:B------:R-:W-:Y:S01]  /*6990*/  FFMA R18, R41.reuse, R57, R18 ;  /* 0x0000003929127223 */ /* 0x040fe20000000012 */
[----:B------:R-:W-:Y:S02]  /*69a0*/  HADD2.F32 R66, -RZ, R63.H1_H1 ;  /* 0x3000003fff427230 */ /* 0x000fe40000004100 */
[C---:B------:R-:W-:Y:S01]  /*69b0*/  FMUL R22, R38.reuse, R26 ;  /* 0x0000001a26167220 */ /* 0x040fe20000400000 */
[----:B------:R-:W-:Y:S02]  /*69c0*/  HADD2.F32 R63, -RZ, R65.H0_H0 ;  /* 0x20000041ff3f7230 */ /* 0x000fe40000004100 */
[C---:B------:R-:W-:Y:S01]  /*69d0*/  FFMA R23, R41.reuse, R62, R23 ;  /* 0x0000003e29177223 */ /* 0x040fe20000000017 */
[C---:B------:R-:W-:Y:S01]  /*69e0*/  FMUL R27, R38.reuse, R27 ;  /* 0x0000001b261b7220 */ /* 0x040fe20000400000 */
[C---:B------:R-:W-:Y:S01]  /*69f0*/  FFMA R20, R41.reuse, R59, R20 ;  /* 0x0000003b29147223 */ /* 0x040fe20000000014 */
[C---:B------:R-:W-:Y:S01]  /*6a00*/  FFMA R21, R41.reuse, R64, R21 ;  /* 0x0000004029157223 */ /* 0x040fe20000000015 */
[--C-:B------:R-:W-:Y:S02]  /*6a10*/  HADD2.F32 R65, -RZ, R67.reuse.H0_H0 ;  /* 0x20000043ff417230 */ /* 0x100fe40000004100 */
[C---:B------:R-:W-:Y:S01]  /*6a20*/  FFMA R22, R41.reuse, R61, R22 ;  /* 0x0000003d29167223 */ /* 0x040fe20000000016 */
[----:B------:R-:W-:Y:S02]  /*6a30*/  HADD2.F32 R70, -RZ, R67.H1_H1 ;  /* 0x30000043ff467230 */ /* 0x000fe40000004100 */
[C---:B------:R-:W-:Y:S01]  /*6a40*/  FMUL R26, R38.reuse, R30 ;  /* 0x0000001e261a7220 */ /* 0x040fe20000400000 */
[--C-:B------:R-:W-:Y:S02]  /*6a50*/  HADD2.F32 R67, -RZ, R40.reuse.H0_H0 ;  /* 0x20000028ff437230 */ /* 0x100fe40000004100 */
[C---:B------:R-:W-:Y:S01]  /*6a60*/  FFMA R27, R41.reuse, R66, R27 ;  /* 0x00000042291b7223 */ /* 0x040fe2000000001b */
[C---:B------:R-:W-:Y:S01]  /*6a70*/  FMUL R31, R38.reuse, R31 ;  /* 0x0000001f261f7220 */ /* 0x040fe20000400000 */
[C---:B------:R-:W-:Y:S01]  /*6a80*/  FFMA R24, R41.reuse, R63, R24 ;  /* 0x0000003f29187223 */ /* 0x040fe20000000018 */
[----:B------:R-:W-:Y:S02]  /*6a90*/  HADD2.F32 R40, -RZ, R40.H1_H1 ;  /* 0x30000028ff287230 */ /* 0x000fe40000004100 */
[C---:B------:R-:W-:Y:S01]  /*6aa0*/  FFMA R25, R41.reuse, R68, R25 ;  /* 0x0000004429197223 */ /* 0x040fe20000000019 */
[--C-:B------:R-:W-:Y:S02]  /*6ab0*/  HADD2.F32 R69, -RZ, R42.reuse.H0_H0 ;  /* 0x2000002aff457230 */ /* 0x100fe40000004100 */
[C---:B------:R-:W-:Y:S01]  /*6ac0*/  FFMA R26, R41.reuse, R65, R26 ;  /* 0x00000041291a7223 */ /* 0x040fe2000000001a */
[----:B------:R-:W-:Y:S02]  /*6ad0*/  HADD2.F32 R42, -RZ, R42.H1_H1 ;  /* 0x3000002aff2a7230 */ /* 0x000fe40000004100 */
[C---:B------:R-:W-:Y:S01]  /*6ae0*/  FMUL R30, R38.reuse, R34 ;  /* 0x00000022261e7220 */ /* 0x040fe20000400000 */
[----:B------:R-:W-:Y:S01]  /*6af0*/  FFMA R31, R41, R70, R31 ;  /* 0x00000046291f7223 */ /* 0x000fe2000000001f */
[----:B------:R-:W-:Y:S01]  /*6b00*/  FMUL R35, R38, R35 ;  /* 0x0000002326237220 */ /* 0x000fe20000400000 */
[----:B------:R-:W-:Y:S01]  /*6b10*/  F2FP.SATFINITE.E5M2.F32.PACK_AB_MERGE_C R106, R15, R10, RZ ;  /* 0x0000000a0f6a723e */ /* 0x000fe200048060ff */
[----:B------:R-:W-:Y:S01]  /*6b20*/  FFMA R28, R41, R67, R28 ;  /* 0x00000043291c7223 */ /* 0x000fe2000000001c */
[----:B------:R-:W-:Y:S01]  /*6b30*/  F2FP.SATFINITE.E5M2.F32.PACK_AB_MERGE_C R107, R19, R14, RZ ;  /* 0x0000000e136b723e */ /* 0x000fe200048060ff */
[C---:B------:R-:W-:Y:S01]  /*6b40*/  FFMA R29, R41.reuse, R40, R29 ;  /* 0x00000028291d7223 */ /* 0x040fe2000000001d */
[C---:B------:R-:W-:Y:S01]  /*6b50*/  FFMA R30, R41.reuse, R69, R30 ;  /* 0x00000045291e7223 */ /* 0x040fe2000000001e */
[----:B------:R-:W-:Y:S01]  /*6b60*/  FFMA R35, R41, R42, R35 ;  /* 0x0000002a29237223 */ /* 0x000fe20000000023 */
[----:B------:R-:W-:Y:S02]  /*6b70*/  F2FP.SATFINITE.E5M2.F32.PACK_AB_MERGE_C R106, R9, R8, R106 ;  /* 0x00000008096a723e */ /* 0x000fe4000480606a */
[----:B------:R-:W-:Y:S02]  /*6b80*/  F2FP.SATFINITE.E5M2.F32.PACK_AB_MERGE_C R107, R13, R12, R107 ;  /* 0x0000000c0d6b723e */ /* 0x000fe4000480606b */
[----:B------:R-:W-:Y:S02]  /*6b90*/  F2FP.SATFINITE.E5M2.F32.PACK_AB_MERGE_C R108, R23, R18, RZ ;  /* 0x00000012176c723e */ /* 0x000fe400048060ff */
[----:B------:R-:W-:Y:S01]  /*6ba0*/  F2FP.SATFINITE.E5M2.F32.PACK_AB_MERGE_C R109, R27, R22, RZ ;  /* 0x000000161b6d723e */ /* 0x000fe200048060ff */
[----:B------:R1:W-:Y:S01]  /*6bb0*/  STS.128 [R84+UR44+0x4200], R104 ;  /* 0x0042006854007988 */ /* 0x0003e20008000c2c */
[----:B------:R-:W-:Y:S02]  /*6bc0*/  F2FP.SATFINITE.E5M2.F32.PACK_AB_MERGE_C R113, R31, R26, RZ ;  /* 0x0000001a1f71723e */ /* 0x000fe400048060ff */
[----:B------:R-:W-:Y:S02]  /*6bd0*/  F2FP.SATFINITE.E5M2.F32.PACK_AB_MERGE_C R114, R35, R30, RZ ;  /* 0x0000001e2372723e */ /* 0x000fe400048060ff */
[----:B------:R-:W-:Y:S02]  /*6be0*/  F2FP.SATFINITE.E5M2.F32.PACK_AB_MERGE_C R108, R17, R16, R108 ;  /* 0x00000010116c723e */ /* 0x000fe4000480606c */
[----:B------:R-:W-:Y:S02]  /*6bf0*/  F2FP.SATFINITE.E5M2.F32.PACK_AB_MERGE_C R109, R21, R20, R109 ;  /* 0x00000014156d723e */ /* 0x000fe4000480606d */
[----:B------:R-:W-:Y:S02]  /*6c00*/  F2FP.SATFINITE.E5M2.F32.PACK_AB_MERGE_C R110, R25, R24, R113 ;  /* 0x00000018196e723e */ /* 0x000fe40004806071 */
[----:B------:R-:W-:Y:S02]  /*6c10*/  F2FP.SATFINITE.E5M2.F32.PACK_AB_MERGE_C R111, R29, R28, R114 ;  /* 0x0000001c1d6f723e */ /* 0x000fe40004806072 */
[----:B------:R-:W-:Y:S02]  /*6c20*/  LEA R112, R93, UR44, 0x3 ;  /* 0x0000002c5d707c11 */ /* 0x000fe4000f8e18ff */
[----:B------:R-:W-:Y:S01]  /*6c30*/  @P6 SHF.L.U32 R113, R91, 0x1f, RZ ;  /* 0x0000001f5b716819 */ /* 0x000fe200000006ff */
[----:B------:R1:W-:Y:S01]  /*6c40*/  STS.128 [R99+0x4210], R108 ;  /* 0x0042106c63007388 */ /* 0x0003e20000000c00 */
[----:B------:R-:W-:Y:S01]  /*6c50*/  @!PT LDS RZ, [RZ] ;  /* 0x00000000fffff984 */ /* 0x000fe20000000800 */
[----:B------:R-:W-:Y:S01]  /*6c60*/  @!PT LDS RZ, [RZ] ;  /* 0x00000000fffff984 */ /* 0x000fe20000000800 */
[----:B------:R-:W-:Y:S01]  /*6c70*/  @!PT LDS RZ, [RZ] ;  /* 0x00000000fffff984 */ /* 0x000fe20000000800 */
[----:B------:R-:W-:Y:S01]  /*6c80*/  @!PT LDS RZ, [RZ] ;  /* 0x00000000fffff984 */ /* 0x000fe20000000800 */
[----:B------:R2:W-:Y:S07]  /*6c90*/  MEMBAR.ALL.CTA ;  /* 0x0000000000007992 */ /* 0x0005ee0000008000 */
[----:B--2---:R-:W2:Y:S02]  /*6ca0*/  FENCE.VIEW.ASYNC.S ;  /* 0x00000000000073c6 */ /* 0x004ea40000000000 */
[----:B--2---:R-:W-:Y:S06]  /*6cb0*/  BAR.SYNC.DEFER_BLOCKING 0x1, 0x80 ;  /* 0x0042000000007b1d */ /* 0x004fec0000010000 */
[----:B------:R-:W-:Y:S05]  /*6cc0*/  @P0 BRA `(.L_x_107) ;  /* 0x0000000000280947 */ /* 0x000fea0003800000 */
[----:B------:R-:W-:Y:S01]  /*6cd0*/  UIADD3 UR4, UPT, UPT, UR44, 0x4200, URZ ;  /* 0x000042002c047890 */ /* 0x000fe2000fffe0ff */
[----:B------:R-:W-:Y:S05]  /*6ce0*/  UMOV UR51, UR36 ;  /* 0x0000002400337c82 */ /* 0x000fea0008000000 */
[----:B------:R-:W-:Y:S01]  /*6cf0*/  MOV R96, UR4 ;  /* 0x0000000400607c02 */ /* 0x000fe20008000f00 */
[----:B------:R-:W-:Y:S03]  /*6d00*/  UIADD3 UR4, UP0, UPT, UR62, 0x680, URZ ;  /* 0x000006803e047890 */ /* 0x000fe6000ff1e0ff */
[----:B------:R-:W-:Y:S01]  /*6d10*/  R2UR UR48, R96 ;  /* 0x00000000603072ca */ /* 0x000fe200000e0000 */
[----:B------:R-:W-:Y:S11]  /*6d20*/  UIADD3.X UR5, UPT, UPT, URZ, UR63, URZ, UP0, !UPT ;  /* 0x0000003fff057290 */ /* 0x000ff600087fe4ff */
[----:B------:R-:W-:Y:S01]  /*6d30*/  @!UPT UIADD3 URZ, UPT, UPT, URZ, URZ, URZ ;  /* 0x000000fffffff290 */ /* 0x000fe2000fffe0ff */
[----:B------:R2:W-:Y:S01]  /*6d40*/  UTMASTG.3D [UR48], [UR4] ;  /* 0x00000030040073b5 */ /* 0x0005e20008010000 */
[----:B------:R0:W-:Y:S01]  /*6d50*/  UTMACMDFLUSH ;  /* 0x00000000000079b7 */ /* 0x0001e20000000000 */
[----:B--2---:R-:W-:Y:S04]  /*6d60*/  DEPBAR.LE SB0, 0x1 ;  /* 0x000080400000791a */ /* 0x004fe80000000000 */
.L_x_107:
[----:B------:R-:W-:Y:S05]  /*6d70*/  BSYNC.RECONVERGENT B0 ;  /* 0x0000000000007941 */ /* 0x000fea0003800200 */
.L_x_106:
[----:B------:R-:W-:Y:S06]  /*6d80*/  BAR.SYNC.DEFER_BLOCKING 0x1, 0x80 ;  /* 0x0042000000007b1d */ /* 0x000fec0000010000 */
[----:B------:R-:W2:Y:S01]  /*6d90*/  @P6 SYNCS.PHASECHK.TRANS64.TRYWAIT P0, [R112+URZ+0x50], R113 ;  /* 0x00005071700065a7 */ /* 0x000ea200080011ff */
[----:B------:R-:W-:Y:S01]  /*6da0*/  BSSY B1, `(.L_x_108) ;  /* 0x0000020000017945 */ /* 0x000fe20003800000 */
[----:B--2---:R-:W-:Y:S03]  /*6db0*/  @P6 SEL R100, RZ, 0x1, !P0 ;  /* 0x00000001ff646807 */ /* 0x004fe60004000000 */
[----:B------:R-:W-:Y:S05]  /*6dc0*/  @!P6 BRA `(.L_x_109) ;  /* 0x000000000074e947 */ /* 0x000fea0003800000 */
[----:B------:R-:W-:Y:S01]  /*6dd0*/  ISETP.NE.AND P1, PT, R101, RZ, PT ;  /* 0x000000ff6500720c */ /* 0x000fe20003f25270 */
[----:B------:R-:W2:Y:S01]  /*6de0*/  S2R R0, SR_CgaCtaId ;  /* 0x0000000000007919 */ /* 0x000ea20000008800 */
[----:B------:R-:W-:Y:S01]  /*6df0*/  ISETP.NE.AND P0, PT, R100, RZ, PT ;  /* 0x000000ff6400720c */ /* 0x000fe20003f05270 */
[----:B------:R-:W-:Y:S10]  /*6e00*/  BSSY B0, `(.L_x_110) ;  /* 0x0000008000007945 */ /* 0x000ff40003800000 */
[----:B------:R-:W-:Y:S05]  /*6e10*/  @P1 IMAD R2, R93, 0x1000, R84 ;  /* 0x000010005d021824 */ /* 0x000fea00078e0254 */
[----:B------:R-:W-:Y:S05]  /*6e20*/  @P1 IADD3 R4, PT, PT, R2, UR44, RZ ;  /* 0x0000002c02041c10 */ /* 0x000fea000fffe0ff */
[----:B------:R-:W-:Y:S01]  /*6e30*/  @P1 IMAD.IADD R4, R4, 0x1, R103 ;  /* 0x0000000104041824 */ /* 0x000fe200078e0267 */
[----:B------:R-:W-:Y:S06]  /*6e40*/  @P0 BRA `(.L_x_111) ;  /* 0x00000000000c0947 */ /* 0x000fec0003800000 */
[----:B------:R-:W-:Y:S04]  /*6e50*/  SHF.L.U32 R3, R91, 0x1f, RZ ;  /* 0x0000001f5b037819 */ /* 0x000fe800000006ff */
[----:B------:R-:W3:Y:S02]  /*6e60*/  SYNCS.PHASECHK.TRANS64.TRYWAIT P0, [R112+URZ+0x50], R3 ;  /* 0x00005003700075a7 */ /* 0x000ee400080011ff */
[----:B---3--:R-:W-:Y:S05]  /*6e70*/  @!P0 BRA `(.L_x_112) ;  /* 0x0000003000dc8947 */ /* 0x008fea0003800000 */
.L_x_111:
[----:B------:R-:W-:Y:S05]  /*6e80*/  BSYNC B0 ;  /* 0x0000000000007941 */ /* 0x000fea0003800000 */
.L_x_110:
[----:B------:R-:W-:Y:S01]  /*6e90*/  ISETP.NE.AND P0, PT, R101, RZ, PT ;  /* 0x000000ff6500720c */ /* 0x000fe20003f05270 */
[----:B---3--:R-:W-:Y:S02]  /*6ea0*/  VIADD R3, R112, 0x70 ;  /* 0x0000007070037836 */ /* 0x008fe40000000000 */
[----:B------:R-:W-:Y:S03]  /*6eb0*/  VIADD R93, R93, 0x1 ;  /* 0x000000015d5d7836 */ /* 0x000fe60000000000 */
[----:B--2---:R-:W-:Y:S07]  /*6ec0*/  PRMT R0, R0, 0x654, R3 ;  /* 0x0000065400007816 */ /* 0x004fee0000000003 */
[----:B------:R2:W3:Y:S04]  /*6ed0*/  @P0 LDS.128 R72, [R2+UR44+0x200] ;  /* 0x0002002c02480984 */ /* 0x0004e80008000c00 */
[----:B------:R2:W4:Y:S01]  /*6ee0*/  @P0 LDS.128 R76, [R4+0x210] ;  /* 0x00021000044c0984 */ /* 0x0005220000000c00 */
        /* <DEDUP_REMOVED lines=10> */
[----:B--23--:R-:W-:Y:S02]  /*6f90*/  LOP3.LUT R91, R91, R0, RZ, 0x3c, !PT ;  /* 0x000000005b5b7212 */ /* 0x00cfe400078e3cff */
.L_x_109:
[----:B------:R-:W-:Y:S05]  /*6fa0*/  BSYNC B1 ;  /* 0x0000000000017941 */ /* 0x000fea0003800000 */
.L_x_108:
[----:B------:R-:W-:Y:S05]  /*6fb0*/  VIADD R3, R39, 0x40 ;  /* 0x0000004027037836 */ /* 0x000fea0000000000 */
[----:B------:R-:W-:Y:S04]  /*6fc0*/  SHF.R.U32.HI R3, RZ, 0x15, R3 ;  /* 0x00000015ff037819 */ /* 0x000fe80000011603 */
[----:B------:R-:W-:Y:S11]  /*6fd0*/  LOP3.LUT P0, RZ, R3, 0x3, R86, 0x48, !PT ;  /* 0x0000000303ff7812 */ /* 0x000ff60007804856 */
[----:B------:R-:W-:Y:S02]  /*6fe0*/  @!UPT UIADD3 URZ, UPT, UPT, URZ, URZ, URZ ;  /* 0x000000fffffff290 */ /* 0x000fe4000fffe0ff */
[----:B------:R-:W-:Y:S05]  /*6ff0*/  @!P0 BRA `(.L_x_113) ;  /* 0x0000000000408947 */ /* 0x000fea0003800000 */
[----:B------:R-:W2:Y:S01]  /*7000*/  LDCU.64 UR8, c[0x4][0x78] ;  /* 0x01000f00ff0877ac */ /* 0x000ea20008000a00 */
[----:B------:R-:W-:Y:S01]  /*7010*/  MOV R3, 0x0 ;  /* 0x0000000000037802 */ /* 0x000fe20000000f00 */
[----:B------:R-:W-:Y:S02]  /*7020*/  HFMA2 R12, -RZ, RZ, 0, 5.9604644775390625e-08 ;  /* 0x00000001ff0c7431 */ /* 0x000fe400000001ff */
[----:B------:R-:W-:Y:S02]  /*7030*/  IMAD.MOV.U32 R8, RZ, RZ, 0x192 ;  /* 0x00000192ff087424 */ /* 0x000fe400078e00ff */
[----:B------:R-:W-:Y:S01]  /*7040*/  IMAD.MOV.U32 R13, RZ, RZ, RZ ;  /* 0x000000ffff0d7224 */ /* 0x000fe200078e00ff */
[----:B------:R-:W3:Y:S01]  /*7050*/  LDCU.64 UR6, c[0x4][0x80] ;  /* 0x01001000ff0677ac */ /* 0x000ee20008000a00 */
[----:B------:R-:W1:Y:S01]  /*7060*/  LDC.64 R2, c[0x4][R3] ;  /* 0x0100000003027b82 */ /* 0x000e620000000a00 */
[----:B------:R-:W5:Y:S01]  /*7070*/  LDCU.64 UR4, c[0x4][0x18] ;  /* 0x01000300ff0477ac */ /* 0x000f620008000a00 */
[----:B--2---:R-:W-:Y:S01]  /*7080*/  MOV R5, UR9 ;  /* 0x0000000900057c02 */ /* 0x004fe20008000f00 */
[----:B------:R-:W-:Y:S01]  /*7090*/  IMAD.U32 R4, RZ, RZ, UR8 ;  /* 0x00000008ff047e24 */ /* 0x000fe2000f8e00ff */
[----:B---3--:R-:W-:Y:S01]  /*70a0*/  MOV R7, UR7 ;  /* 0x0000000700077c02 */ /* 0x008fe20008000f00 */
[----:B------:R-:W-:Y:S01]  /*70b0*/  IMAD.U32 R6, RZ, RZ, UR6 ;  /* 0x00000006ff067e24 */ /* 0x000fe2000f8e00ff */
[----:B-----5:R-:W-:Y:S01]  /*70c0*/  MOV R11, UR5 ;  /* 0x00000005000b7c02 */ /* 0x020fe20008000f00 */
[----:B------:R-:W-:Y:S02]  /*70d0*/  IMAD.U32 R10, RZ, RZ, UR4 ;  /* 0x00000004ff0a7e24 */ /* 0x000fe4000f8e00ff */
[----:B------:R-:W-:Y:S07]  /*70e0*/  LEPC R20, `(.L_x_113) ;  /* 0x000000001014794e */ /* 0x000fee0000000000 */
[----:B-1--4-:R-:W-:Y:S05]  /*70f0*/  CALL.ABS.NOINC R2 ;  /* 0x0000000002007343 */ /* 0x012fea0003c00000 */
.L_x_113:
        /* <DEDUP_REMOVED lines=14> */
[----:B------:R-:W-:Y:S01]  /*71e0*/  F2FP.F16.E5M2.UNPACK_B R54, R75 ;  /* 0x0000004bff36723e */ /* 0x000fe200020004ff */
[----:B------:R-:W-:Y:S01]  /*71f0*/  LDTM.16dp32bit_t0_t15.x32 R4, tmem[UR4+0x40] ;  /* 0x00004004000479ee */ /* 0x000fe20008a80000 */
[----:B------:R-:W2:Y:S01]  /*7200*/  LDTM.16dp32bit_t16_t31.x32 R4, tmem[UR4+0x60] ;  /* 0x00006004000479ee */ /* 0x000ea20008aa0000 */
[----:B------:R-:W-:Y:S01]  /*7210*/  HADD2.F32 R46, -RZ, R46.H1_H1 ;  /* 0x3000002eff2e7230 */ /* 0x000fe20000004100 */
[----:B----4-:R-:W-:Y:S01]  /*7220*/  F2FP.F16.E5M2.UNPACK_B R58, R76 ;  /* 0x0000004cff3a723e */ /* 0x010fe200020004ff */
[--C-:B------:R-:W-:Y:S01]  /*7230*/  HADD2.F32 R49, -RZ, R50.reuse.H0_H0 ;  /* 0x20000032ff317230 */ /* 0x100fe20000004100 */
[----:B------:R-:W-:Y:S01]  /*7240*/  F2FP.F16.E5M2.UNPACK_B R62, R77 ;  /* 0x0000004dff3e723e */ /* 0x000fe200020004ff */
[----:B------:R-:W-:Y:S01]  /*7250*/  HADD2.F32 R50, -RZ, R50.H1_H1 ;  /* 0x30000032ff327230 */ /* 0x000fe20000004100 */
[----:B------:R-:W-:Y:S01]  /*7260*/  F2FP.F16.E5M2.UNPACK_B R66, R78 ;  /* 0x0000004eff42723e */ /* 0x000fe200020004ff */
[--C-:B------:R-:W-:Y:S01]  /*7270*/  HADD2.F32 R53, -RZ, R54.reuse.H0_H0 ;  /* 0x20000036ff357230 */ /* 0x100fe20000004100 */
[----:B------:R-:W-:Y:S01]  /*7280*/  F2FP.F16.E5M2.UNPACK_B R70, R79 ;  /* 0x0000004fff46723e */ /* 0x000fe200020004ff */
[----:B------:R-:W-:Y:S01]  /*7290*/  HADD2.F32 R54, -RZ, R54.H1_H1 ;  /* 0x30000036ff367230 */ /* 0x000fe20000004100 */
[----:B------:R-:W-:Y:S01]  /*72a0*/  F2FP.F16.E5M2.UNPACK_B R56, R75.H1 ;  /* 0x0000004bff38723e */ /* 0x000fe200030004ff */
[--C-:B------:R-:W-:Y:S01]  /*72b0*/  HADD2.F32 R57, -RZ, R58.reuse.H0_H0 ;  /* 0x2000003aff397230 */ /* 0x100fe20000004100 */
[----:B------:R-:W-:Y:S01]  /*72c0*/  F2FP.F16.E5M2.UNPACK_B R60, R76.H1 ;  /* 0x0000004cff3c723e */ /* 0x000fe200030004ff */
[----:B------:R-:W-:Y:S01]  /*72d0*/  HADD2.F32 R58, -RZ, R58.H1_H1 ;  /* 0x3000003aff3a7230 */ /* 0x000fe20000004100 */
[----:B------:R-:W-:Y:S01]  /*72e0*/  F2FP.F16.E5M2.UNPACK_B R64, R77.H1 ;  /* 0x0000004dff40723e */ /* 0x000fe200030004ff */
[--C-:B------:R-:W-:Y:S01]  /*72f0*/  HADD2.F32 R61, -RZ, R62.reuse.H0_H0 ;  /* 0x2000003eff3d7230 */ /* 0x100fe20000004100 */
[----:B------:R-:W-:Y:S01]  /*7300*/  F2FP.F16.E5M2.UNPACK_B R68, R78.H1 ;  /* 0x0000004eff44723e */ /* 0x000fe200030004ff */
[----:B------:R-:W-:Y:S01]  /*7310*/  HADD2.F32 R62, -RZ, R62.H1_H1 ;  /* 0x3000003eff3e7230 */ /* 0x000fe20000004100 */
[----:B------:R-:W-:Y:S01]  /*7320*/  ISETP.NE.AND P0, PT, R97, RZ, PT ;  /* 0x000000ff6100720c */ /* 0x000fe20003f05270 */
[--C-:B------:R-:W-:Y:S01]  /*7330*/  HADD2.F32 R65, -RZ, R66.reuse.H0_H0 ;  /* 0x20000042ff417230 */ /* 0x100fe20000004100 */
[----:B------:R-:W-:Y:S01]  /*7340*/  ISETP.NE.AND P6, PT, R102, RZ, PT ;  /* 0x000000ff6600720c */ /* 0x000fe20003fc5270 */
[----:B------:R-:W-:Y:S02]  /*7350*/  HADD2.F32 R66, -RZ, R66.H1_H1 ;  /* 0x30000042ff427230 */ /* 0x000fe40000004100 */
[--C-:B------:R-:W-:Y:S02]  /*7360*/  HADD2.F32 R69, -RZ, R70.reuse.H0_H0 ;  /* 0x20000046ff457230 */ /* 0x100fe40000004100 */
[C---:B--2---:R-:W-:Y:S01]  /*7370*/  FMUL R0, R38.reuse, R4 ;  /* 0x0000000426007220 */ /* 0x044fe20000400000 */
[C---:B------:R-:W-:Y:S01]  /*7380*/  FMUL R2, R38.reuse, R5 ;  /* 0x0000000526027220 */ /* 0x040fe20000400000 */
[C---:B------:R-:W-:Y:S01]  /*7390*/  FMUL R4, R38.reuse, R8 ;  /* 0x0000000826047220 */ /* 0x040fe20000400000 */
[C---:B------:R-:W-:Y:S01]  /*73a0*/  FMUL R5, R38.reuse, R9 ;  /* 0x0000000926057220 */ /* 0x040fe20000400000 */
[C---:B------:R-:W-:Y:S01]  /*73b0*/  FFMA R0, R41.reuse, R40, R0 ;  /* 0x0000002829007223 */ /* 0x040fe20000000000 */
[C---:B------:R-:W-:Y:S01]  /*73c0*/  FFMA R2, R41.reuse, R43, R2 ;  /* 0x0000002b29027223 */ /* 0x040fe20000000002 */
        /* <DEDUP_REMOVED lines=10> */
[----:B------:R-:W-:Y:S02]  /*7470*/  HADD2.F32 R70, -RZ, R70.H1_H1 ;  /* 0x30000046ff467230 */ /* 0x000fe40000004100 */
[C---:B------:R-:W-:Y:S01]  /*7480*/  FMUL R28, R38.reuse, R32 ;  /* 0x00000020261c7220 */ /* 0x040fe20000400000 */
[C---:B------:R-:W-:Y:S01]  /*7490*/  FMUL R29, R38.reuse, R33 ;  /* 0x00000021261d7220 */ /* 0x040fe20000400000 */
[C---:B------:R-:W-:Y:S01]  /*74a0*/  FMUL R3, R38.reuse, R6 ;  /* 0x0000000626037220 */ /* 0x040fe20000400000 */
[C---:B------:R-:W-:Y:S01]  /*74b0*/  FMUL R7, R38.reuse, R7 ;  /* 0x0000000726077220 */ /* 0x040fe20000400000 */
[--C-:B------:R-:W-:Y:S02]  /*74c0*/  HADD2.F32 R47, -RZ, R48.reuse.H0_H0 ;  /* 0x20000030ff2f7230 */ /* 0x100fe40000004100 */
[C---:B------:R-:W-:Y:S01]  /*74d0*/  FMUL R6, R38.reuse, R10 ;  /* 0x0000000a26067220 */ /* 0x040fe20000400000 */
[C---:B------:R-:W-:Y:S01]  /*74e0*/  FFMA R3, R41.reuse, R42, R3 ;  /* 0x0000002a29037223 */ /* 0x040fe20000000003 */
[----:B------:R-:W-:Y:S02]  /*74f0*/  HADD2.F32 R48, -RZ, R48.H1_H1 ;  /* 0x30000030ff307230 */ /* 0x000fe40000004100 */
[C---:B------:R-:W-:Y:S01]  /*7500*/  FFMA R7, R41.reuse, R44, R7 ;  /* 0x0000002c29077223 */ /* 0x040fe20000000007 */
[C---:B------:R-:W-:Y:S01]  /*7510*/  FFMA R4, R41.reuse, R45, R4 ;  /* 0x0000002d29047223 */ /* 0x040fe20000000004 */
[C---:B------:R-:W-:Y:S01]  /*7520*/  FFMA R5, R41.reuse, R46, R5 ;  /* 0x0000002e29057223 */ /* 0x040fe20000000005 */
[----:B------:R-:W-:Y:S01]  /*7530*/  FFMA R6, R41, R47, R6 ;  /* 0x0000002f29067223 */ /* 0x000fe20000000006 */
[----:B------:R-:W-:Y:S01]  /*7540*/  FMUL R11, R38, R11 ;  /* 0x0000000b260b7220 */ /* 0x000fe20000400000 */
[----:B------:R-:W-:Y:S01]  /*7550*/  F2FP.F16.E5M2.UNPACK_B R40, R79.H1 ;  /* 0x0000004fff28723e */ /* 0x000fe200030004ff */
[--C-:B------:R-:W-:Y:S01]  /*7560*/  HADD2.F32 R51, -RZ, R52.reuse.H0_H0 ;  /* 0x20000034ff337230 */ /* 0x100fe20000004100 */
[----:B-1----:R-:W-:Y:S01]  /*7570*/  F2FP.SATFINITE.E5M2.F32.PACK_AB_MERGE_C R105, R7, R3, RZ ;  /* 0x000000030769723e */ /* 0x002fe200048060ff */
[C---:B------:R-:W-:Y:S01]  /*7580*/  FFMA R11, R41.reuse, R48, R11 ;  /* 0x00000030290b7223 */ /* 0x040fe2000000000b */
[C---:B------:R-:W-:Y:S01]  /*7590*/  FFMA R8, R41.reuse, R49, R8 ;  /* 0x0000003129087223 */ /* 0x040fe20000000008 */
[----:B------:R-:W-:Y:S01]  /*75a0*/  FFMA R9, R41, R50, R9 ;  /* 0x0000003229097223 */ /* 0x000fe20000000009 */
[----:B------:R-:W-:Y:S01]  /*75b0*/  F2FP.SATFINITE.E5M2.F32.PACK_AB_MERGE_C R104, R2, R0, R105 ;  /* 0x000000000268723e */ /* 0x000fe20004806069 */
[----:B------:R-:W-:Y:S01]  /*75c0*/  HADD2.F32 R52, -RZ, R52.H1_H1 ;  /* 0x30000034ff347230 */ /* 0x000fe20000004100 */
[----:B------:R-:W-:Y:S01]  /*75d0*/  F2FP.SATFINITE.E5M2.F32.PACK_AB_MERGE_C R106, R11, R6, RZ ;  /* 0x000000060b6a723e */ /* 0x000fe200048060ff */
[C---:B------:R-:W-:Y:S01]  /*75e0*/  FMUL R10, R38.reuse, R14 ;  /* 0x0000000e260a7220 */ /* 0x040fe20000400000 */
[C---:B------:R-:W-:Y:S01]  /*75f0*/  FMUL R15, R38.reuse, R15 ;  /* 0x0000000f260f7220 */ /* 0x040fe20000400000 */
[--C-:B------:R-:W-:Y:S01]  /*7600*/  HADD2.F32 R55, -RZ, R56.reuse.H0_H0 ;  /* 0x20000038ff377230 */ /* 0x100fe20000004100 */
[----:B------:R-:W-:Y:S01]  /*7610*/  F2FP.SATFINITE.E5M2.F32.PACK_AB_MERGE_C R105, R5, R4, R106 ;  /* 0x000000040569723e */ /* 0x000fe2000480606a */
[C---:B------:R-:W-:Y:S01]  /*7620*/  FFMA R10, R41.reuse, R51, R10 ;  /* 0x00000033290a7223 */ /* 0x040fe2000000000a */
[C---:B------:R-:W-:Y:S01]  /*7630*/  FFMA R15, R41.reuse, R52, R15 ;  /* 0x00000034290f7223 */ /* 0x040fe2000000000f */
[C---:B------:R-:W-:Y:S01]  /*7640*/  FFMA R12, R41.reuse, R53, R12 ;  /* 0x00000035290c7223 */ /* 0x040fe2000000000c */
[C---:B------:R-:W-:Y:S01]  /*7650*/  FFMA R13, R41.reuse, R54, R13 ;  /* 0x00000036290d7223 */ /* 0x040fe2000000000d */
[----:B------:R-:W-:Y:S02]  /*7660*/  HADD2.F32 R56, -RZ, R56.H1_H1 ;  /* 0x30000038ff387230 */ /* 0x000fe40000004100 */
[C---:B------:R-:W-:Y:S01]  /*7670*/  FMUL R14, R38.reuse, R18 ;  /* 0x00000012260e7220 */ /* 0x040fe20000400000 */
[C---:B------:R-:W-:Y:S01]  /*7680*/  FMUL R19, R38.reuse, R19 ;  /* 0x0000001326137220 */ /* 0x040fe20000400000 */
[--C-:B------:R-:W-:Y:S02]  /*7690*/  HADD2.F32 R59, -RZ, R60.reuse.H0_H0 ;  /* 0x2000003cff3b7230 */ /* 0x100fe40000004100 */
[C---:B------:R-:W-:Y:S01]  /*76a0*/  FMUL R18, R38.reuse, R22 ;  /* 0x0000001626127220 */ /* 0x040fe20000400000 */
[C---:B------:R-:W-:Y:S01]  /*76b0*/  FFMA R14, R41.reuse, R55, R14 ;  /* 0x00000037290e7223 */ /* 0x040fe2000000000e */
[----:B------:R-:W-:Y:S02]  /*76c0*/  HADD2.F32 R60, -RZ, R60.H1_H1 ;  /* 0x3000003cff3c7230 */ /* 0x000fe40000004100 */
        /* <DEDUP_REMOVED lines=8> */
[C---:B------:R-:W-:Y:S01]  /*7750*/  FFMA R23, R41.reuse, R60, R23 ;  /* 0x0000003c29177223 */ /* 0x040fe20000000017 */
[C---:B------:R-:W-:Y:S01]  /*7760*/  FMUL R27, R38.reuse, R27 ;  /* 0x0000001b261b7220 */ /* 0x040fe20000400000 */
[C---:B------:R-:W-:Y:S01]  /*7770*/  FFMA R20, R41.reuse, R61, R20 ;  /* 0x0000003d29147223 */ /* 0x040fe20000000014 */
[C---:B------:R-:W-:Y:S01]  /*7780*/  FFMA R21, R41.reuse, R62, R21 ;  /* 0x0000003e29157223 */ /* 0x040fe20000000015 */
[--C-:B------:R-:W-:Y:S02]  /*7790*/  HADD2.F32 R67, -RZ, R68.reuse.H0_H0 ;  /* 0x20000044ff437230 */ /* 0x100fe40000004100 */
[----:B------:R-:W-:Y:S01]  /*77a0*/  FFMA R22, R41, R63, R22 ;  /* 0x0000003f29167223 */ /* 0x000fe20000000016 */
[----:B------:R-:W-:Y:S02]  /*77b0*/  HADD2.F32 R68, -RZ, R68.H1_H1 ;  /* 0x30000044ff447230 */ /* 0x000fe40000004100 */
[C---:B------:R-:W-:Y:S01]  /*77c0*/  FMUL R26, R38.reuse, R30 ;  /* 0x0000001e261a7220 */ /* 0x040fe20000400000 */
[----:B------:R-:W-:Y:S01]  /*77d0*/  F2FP.SATFINITE.E5M2.F32.PACK_AB_MERGE_C R107, R15, R10, RZ ;  /* 0x0000000a0f6b723e */ /* 0x000fe200048060ff */
        /* <DEDUP_REMOVED lines=8> */
[----:B------:R-:W-:Y:S01]  /*7860*/  F2FP.SATFINITE.E5M2.F32.PACK_AB_MERGE_C R106, R9, R8, R107 ;  /* 0x00000008096a723e */ /* 0x000fe2000480606b */
[----:B------:R-:W-:Y:S01]  /*7870*/  FFMA R31, R41, R68, R31 ;  /* 0x00000044291f7223 */ /* 0x000fe2000000001f */
[----:B------:R-:W-:Y:S01]  /*7880*/  FMUL R35, R38, R35 ;  /* 0x0000002326237220 */ /* 0x000fe20000400000 */
[----:B------:R-:W-:Y:S01]  /*7890*/  F2FP.SATFINITE.E5M2.F32.PACK_AB_MERGE_C R107, R19, R14, RZ ;  /* 0x0000000e136b723e */ /* 0x000fe200048060ff */
[C---:B------:R-:W-:Y:S01]  /*78a0*/  FFMA R28, R41.reuse, R69, R28 ;  /* 0x00000045291c7223 */ /* 0x040fe2000000001c */
[C---:B------:R-:W-:Y:S01]  /*78b0*/  FFMA R29, R41.reuse, R70, R29 ;  /* 0x00000046291d7223 */ /* 0x040fe2000000001d */
[C---:B------:R-:W-:Y:S01]  /*78c0*/  FFMA R30, R41.reuse, R43, R30 ;  /* 0x0000002b291e7223 */ /* 0x040fe2000000001e */
[----:B------:R-:W-:Y:S01]  /*78d0*/  FFMA R35, R41, R40, R35 ;  /* 0x0000002829237223 */ /* 0x000fe20000000023 */
        /* <DEDUP_REMOVED lines=21> */
[----:B------:R-:W-:Y:S02]  /*7a30*/  UIADD3 UR4, UP0, UPT, UR62, 0x680, URZ ;  /* 0x000006803e047890 */ /* 0x000fe4000ff1e0ff */
[----:B------:R-:W-:Y:S02]  /*7a40*/  UIADD3 UR9, UPT, UPT, UR49, 0x40, URZ ;  /* 0x0000004031097890 */ /* 0x000fe4000fffe0ff */
[----:B------:R-:W-:Y:S02]  /*7a50*/  UIADD3 UR8, UPT, UPT, UR44, 0x5200, URZ ;  /* 0x000052002c087890 */ /* 0x000fe4000fffe0ff */
[----:B------:R-:W-:Y:S01]  /*7a60*/  UIADD3.X UR5, UPT, UPT, URZ, UR63, URZ, UP0, !UPT ;  /* 0x0000003fff057290 */ /* 0x000fe200087fe4ff */
[----:B------:R-:W-:Y:S01]  /*7a70*/  UMOV UR10, UR50 ;  /* 0x00000032000a7c82 */ /* 0x000fe20008000000 */
[----:B------:R-:W-:Y:S07]  /*7a80*/  UMOV UR11, UR36 ;  /* 0x00000024000b7c82 */ /* 0x000fee0008000000 */
[----:B------:R2:W-:Y:S01]  /*7a90*/  UTMASTG.3D [UR8], [UR4] ;  /* 0x00000008040073b5 */ /* 0x0005e20008010000 */
[----:B------:R0:W-:Y:S01]  /*7aa0*/  UTMACMDFLUSH ;  /* 0x00000000000079b7 */ /* 0x0001e20000000000 */
[----:B--2---:R-:W-:Y:S04]  /*7ab0*/  DEPBAR.LE SB0, 0x1 ;  /* 0x000080400000791a */ /* 0x004fe80000000000 */
.L_x_115:
[----:B------:R-:W-:Y:S05]  /*7ac0*/  BSYNC.RECONVERGENT B0 ;  /* 0x0000000000007941 */ /* 0x000fea0003800200 */
.L_x_114:
        /* <DEDUP_REMOVED lines=16> */
.L_x_119:
[----:B------:R-:W-:Y:S05]  /*7bd0*/  BSYNC B0 ;  /* 0x0000000000007941 */ /* 0x000fea0003800000 */
.L_x_118:
        /* <DEDUP_REMOVED lines=17> */
.L_x_117:
[----:B------:R-:W-:Y:S05]  /*7cf0*/  BSYNC B1 ;  /* 0x0000000000017941 */ /* 0x000fea0003800000 */
.L_x_116:
        /* <DEDUP_REMOVED lines=21> */
.L_x_121:
        /* <DEDUP_REMOVED lines=18> */
[----:B------:R-:W-:Y:S01]  /*7f70*/  ISETP.NE.AND P6, PT, R102, RZ, PT ;  /* 0x000000ff6600720c */ /* 0x000fe20003fc5270 */
[--C-:B------:R-:W-:Y:S01]  /*7f80*/  HADD2.F32 R49, -RZ, R50.reuse.H0_H0 ;  /* 0x20000032ff317230 */ /* 0x100fe20000004100 */
[----:B----4-:R-:W-:Y:S01]  /*7f90*/  F2FP.F16.E5M2.UNPACK_B R58, R76 ;  /* 0x0000004cff3a723e */ /* 0x010fe200020004ff */
[----:B------:R-:W-:Y:S01]  /*7fa0*/  HADD2.F32 R50, -RZ, R50.H1_H1 ;  /* 0x30000032ff327230 */ /* 0x000fe20000004100 */
[----:B------:R-:W-:Y:S01]  /*7fb0*/  F2FP.F16.E5M2.UNPACK_B R62, R77 ;  /* 0x0000004dff3e723e */ /* 0x000fe200020004ff */
[--C-:B------:R-:W-:Y:S01]  /*7fc0*/  HADD2.F32 R53, -RZ, R54.reuse.H0_H0 ;  /* 0x20000036ff357230 */ /* 0x100fe20000004100 */
[----:B------:R-:W-:Y:S01]  /*7fd0*/  F2FP.F16.E5M2.UNPACK_B R66, R78 ;  /* 0x0000004eff42723e */ /* 0x000fe200020004ff */
[----:B------:R-:W-:Y:S01]  /*7fe0*/  HADD2.F32 R54, -RZ, R54.H1_H1 ;  /* 0x30000036ff367230 */ /* 0x000fe20000004100 */
[----:B------:R-:W-:Y:S01]  /*7ff0*/  F2FP.F16.E5M2.UNPACK_B R70, R79 ;  /* 0x0000004fff46723e */ /* 0x000fe200020004ff */
[--C-:B------:R-:W-:Y:S01]  /*8000*/  HADD2.F32 R57, -RZ, R58.reuse.H0_H0 ;  /* 0x2000003aff397230 */ /* 0x100fe20000004100 */
[----:B------:R-:W-:Y:S01]  /*8010*/  F2FP.F16.E5M2.UNPACK_B R56, R75.H1 ;  /* 0x0000004bff38723e */ /* 0x000fe200030004ff */
[----:B------:R-:W-:Y:S01]  /*8020*/  HADD2.F32 R58, -RZ, R58.H1_H1 ;  /* 0x3000003aff3a7230 */ /* 0x000fe20000004100 */
[----:B------:R-:W-:Y:S01]  /*8030*/  F2FP.F16.E5M2.UNPACK_B R60, R76.H1 ;  /* 0x0000004cff3c723e */ /* 0x000fe200030004ff */
[--C-:B------:R-:W-:Y:S01]  /*8040*/  HADD2.F32 R61, -RZ, R62.reuse.H0_H0 ;  /* 0x2000003eff3d7230 */ /* 0x100fe20000004100 */
[----:B------:R-:W-:Y:S01]  /*8050*/  F2FP.F16.E5M2.UNPACK_B R64, R77.H1 ;  /* 0x0000004dff40723e */ /* 0x000fe200030004ff */
[----:B------:R-:W-:Y:S01]  /*8060*/  HADD2.F32 R62, -RZ, R62.H1_H1 ;  /* 0x3000003eff3e7230 */ /* 0x000fe20000004100 */
[----:B------:R-:W-:Y:S01]  /*8070*/  F2FP.F16.E5M2.UNPACK_B R68, R78.H1 ;  /* 0x0000004eff44723e */ /* 0x000fe200030004ff */
        /* <DEDUP_REMOVED lines=112> */
[----:B------:R-:W-:Y:S02]  /*8780*/  UIADD3 UR4, UPT, UPT, UR44, 0x4200, URZ ;  /* 0x000042002c047890 */ /* 0x000fe4000fffe0ff */
[----:B------:R-:W-:Y:S01]  /*8790*/  UIADD3 UR9, UPT, UPT, UR49, 0x80, URZ ;  /* 0x0000008031097890 */ /* 0x000fe2000fffe0ff */
[----:B------:R-:W-:Y:S01]  /*87a0*/  UMOV UR10, UR50 ;  /* 0x00000032000a7c82 */ /* 0x000fe20008000000 */
[----:B------:R-:W-:Y:S02]  /*87b0*/  UMOV UR11, UR36 ;  /* 0x00000024000b7c82 */ /* 0x000fe40008000000 */
        /* <DEDUP_REMOVED lines=8> */
.L_x_123:
[----:B------:R-:W-:Y:S05]  /*8840*/  BSYNC.RECONVERGENT B0 ;  /* 0x0000000000007941 */ /* 0x000fea0003800200 */
.L_x_122:
        /* <DEDUP_REMOVED lines=16> */
.L_x_127:
[----:B------:R-:W-:Y:S05]  /*8950*/  BSYNC B0 ;  /* 0x0000000000007941 */ /* 0x000fea0003800000 */
.L_x_126:
        /* <DEDUP_REMOVED lines=17> */
.L_x_125:
[----:B------:R-:W-:Y:S05]  /*8a70*/  BSYNC B1 ;  /* 0x0000000000017941 */ /* 0x000fea0003800000 */
.L_x_124:
        /* <DEDUP_REMOVED lines=21> */
.L_x_129:
[----:B------:R-:W-:Y:S01]  /*8bd0*/  ISETP.NE.AND P0, PT, R97, RZ, PT ;  /* 0x000000ff6100720c */ /* 0x000fe20003f05270 */
[----:B------:R-:W-:Y:S05]  /*8be0*/  WARPSYNC.ALL ;  /* 0x0000000000007948 */ /* 0x000fea0003800000 */
[----:B------:R-:W-:Y:S01]  /*8bf0*/  R2UR UR4, R39 ;  /* 0x00000000270472ca */ /* 0x000fe200000e0000 */
[----:B------:R-:W2:Y:S01]  /*8c00*/  S2UR UR6, SR_CgaCtaId ;  /* 0x00000000000679c3 */ /* 0x000ea20000008800 */
[-C--:B------:R-:W-:Y:S01]  /*8c10*/  F2FP.F16.E5M2.UNPACK_B R42, R72.reuse ;  /* 0x00000048ff2a723e */ /* 0x080fe200020004ff */
[----:B------:R-:W-:Y:S01]  /*8c20*/  BSSY.RECONVERGENT B0, `(.L_x_130) ;  /* 0x000009b000007945 */ /* 0x000fe20003800200 */
[----:B------:R-:W-:Y:S02]  /*8c30*/  F2FP.F16.E5M2.UNPACK_B R72, R72.H1 ;  /* 0x00000048ff48723e */ /* 0x000fe400030004ff */
[-C--:B------:R-:W-:Y:S01]  /*8c40*/  F2FP.F16.E5M2.UNPACK_B R46, R73.reuse ;  /* 0x00000049ff2e723e */ /* 0x080fe200020004ff */
[--C-:B------:R-:W-:Y:S01]  /*8c50*/  HADD2.F32 R40, -RZ, R42.reuse.H0_H0 ;  /* 0x2000002aff287230 */ /* 0x100fe20000004100 */
[----:B------:R-:W-:Y:S01]  /*8c60*/  F2FP.F16.E5M2.UNPACK_B R73, R73.H1 ;  /* 0x00000049ff49723e */ /* 0x000fe200030004ff */
[----:B------:R-:W-:Y:S01]  /*8c70*/  HADD2.F32 R42, -RZ, R42.H1_H1 ;  /* 0x3000002aff2a7230 */ /* 0x000fe20000004100 */
[-C--:B------:R-:W-:Y:S01]  /*8c80*/  F2FP.F16.E5M2.UNPACK_B R50, R74.reuse ;  /* 0x0000004aff32723e */ /* 0x080fe200020004ff */
[----:B------:R-:W-:Y:S01]  /*8c90*/  HADD2.F32 R43, -RZ, R72.H0_H0 ;  /* 0x20000048ff2b7230 */ /* 0x000fe20000004100 */
[----:B------:R-:W-:Y:S01]  /*8ca0*/  F2FP.F16.E5M2.UNPACK_B R74, R74.H1 ;  /* 0x0000004aff4a723e */ /* 0x000fe200030004ff */
[----:B------:R-:W-:Y:S01]  /*8cb0*/  LDTM.16dp32bit_t0_t15.x32 R4, tmem[UR4+0xc0] ;  /* 0x0000c004000479ee */ /* 0x000fe20008a80000 */
[----:B------:R-:W3:Y:S01]  /*8cc0*/  LDTM.16dp32bit_t16_t31.x32 R4, tmem[UR4+0xe0] ;  /* 0x0000e004000479ee */ /* 0x000ee20008aa0000 */
[----:B------:R-:W-:Y:S01]  /*8cd0*/  NOP ;  /* 0x0000000000007918 */ /* 0x000fe20000000000 */
[--C-:B------:R-:W-:Y:S01]  /*8ce0*/  HADD2.F32 R45, -RZ, R46.reuse.H0_H0 ;  /* 0x2000002eff2d7230 */ /* 0x100fe20000004100 */
[----:B------:R-:W-:Y:S01]  /*8cf0*/  R2UR UR5, R71 ;  /* 0x00000000470572ca */ /* 0x000fe200000e0000 */
[----:B------:R-:W-:Y:S01]  /*8d00*/  HADD2.F32 R46, -RZ, R46.H1_H1 ;  /* 0x3000002eff2e7230 */ /* 0x000fe20000004100 */
[----:B------:R-:W-:Y:S01]  /*8d10*/  F2FP.F16.E5M2.UNPACK_B R54, R75 ;  /* 0x0000004bff36723e */ /* 0x000fe200020004ff */
        /* <DEDUP_REMOVED lines=10> */
[----:B------:R-:W-:Y:S01]  /*8dc0*/  UIADD3 UR4, UPT, UPT, UR5, 0xe0, URZ ;  /* 0x000000e005047890 */ /* 0x000fe2000fffe0ff */
[----:B------:R-:W-:Y:S01]  /*8dd0*/  HADD2.F32 R59, -RZ, R58.H1_H1 ;  /* 0x3000003aff3b7230 */ /* 0x000fe20000004100 */
[----:B------:R-:W-:Y:S01]  /*8de0*/  F2FP.F16.E5M2.UNPACK_B R76, R76.H1 ;  /* 0x0000004cff4c723e */ /* 0x000fe200030004ff */
[--C-:B------:R-:W-:Y:S01]  /*8df0*/  HADD2.F32 R60, -RZ, R62.reuse.H0_H0 ;  /* 0x2000003eff3c7230 */ /* 0x100fe20000004100 */
[----:B------:R-:W-:Y:S01]  /*8e00*/  F2FP.F16.E5M2.UNPACK_B R77, R77.H1 ;  /* 0x0000004dff4d723e */ /* 0x000fe200030004ff */
[----:B------:R-:W-:Y:S01]  /*8e10*/  HADD2.F32 R63, -RZ, R62.H1_H1 ;  /* 0x3000003eff3f7230 */ /* 0x000fe20000004100 */
[----:B------:R-:W-:Y:S01]  /*8e20*/  F2FP.F16.E5M2.UNPACK_B R78, R78.H1 ;  /* 0x0000004eff4e723e */ /* 0x000fe200030004ff */
[--C-:B------:R-:W-:Y:S01]  /*8e30*/  HADD2.F32 R64, -RZ, R66.reuse.H0_H0 ;  /* 0x20000042ff407230 */ /* 0x100fe20000004100 */
[----:B--2---:R-:W-:Y:S01]  /*8e40*/  UPRMT UR4, UR6, 0x654, UR4 ;  /* 0x0000065406047896 */ /* 0x004fe20008000004 */
        /* <DEDUP_REMOVED lines=8> */
[----:B------:R-:W-:Y:S01]  /*8ed0*/  SYNCS.ARRIVE.TRANS64.RED.A1T0 RZ, [UR4], RZ ;  /* 0x000000ffffff79a7 */ /* 0x000fe20008100404 */
[C---:B------:R-:W-:Y:S01]  /*8ee0*/  FMUL R16, R38.reuse, R16 ;  /* 0x0000001026107220 */ /* 0x040fe20000400000 */
[C---:B------:R-:W-:Y:S01]  /*8ef0*/  FMUL R17, R38.reuse, R17 ;  /* 0x0000001126117220 */ /* 0x040fe20000400000 */
[C---:B------:R-:W-:Y:S01]  /*8f00*/  FMUL R0, R38.reuse, R20 ;  /* 0x0000001426007220 */ /* 0x040fe20000400000 */
[C---:B------:R-:W-:Y:S01]  /*8f10*/  FMUL R2, R38.reuse, R21 ;  /* 0x0000001526027220 */ /* 0x040fe20000400000 */
[C---:B------:R-:W-:Y:S01]  /*8f20*/  FMUL R20, R38.reuse, R25 ;  /* 0x0000001926147220 */ /* 0x040fe20000400000 */
[----:B------:R-:W-:Y:S02]  /*8f30*/  HADD2.F32 R67, -RZ, R66.H1_H1 ;  /* 0x30000042ff437230 */ /* 0x000fe40000004100 */
[C---:B------:R-:W-:Y:S01]  /*8f40*/  FMUL R6, R38.reuse, R6 ;  /* 0x0000000626067220 */ /* 0x040fe20000400000 */
[----:B------:R-:W-:Y:S02]  /*8f50*/  HADD2.F32 R44, -RZ, R72.H1_H1 ;  /* 0x30000048ff2c7230 */ /* 0x000fe40000004100 */
[C---:B------:R-:W-:Y:S01]  /*8f60*/  FMUL R7, R38.reuse, R7 ;  /* 0x0000000726077220 */ /* 0x040fe20000400000 */
[--C-:B------:R-:W-:Y:S02]  /*8f70*/  HADD2.F32 R47, -RZ, R73.reuse.H0_H0 ;  /* 0x20000049ff2f7230 */ /* 0x100fe40000004100 */
[C---:B------:R-:W-:Y:S01]  /*8f80*/  FFMA R6, R41.reuse, R43, R6 ;  /* 0x0000002b29067223 */ /* 0x040fe20000000006 */
[--C-:B------:R-:W-:Y:S02]  /*8f90*/  HADD2.F32 R40, -RZ, R68.reuse.H0_H0 ;  /* 0x20000044ff287230 */ /* 0x100fe40000004100 */
[C---:B------:R-:W-:Y:S01]  /*8fa0*/  FFMA R7, R41.reuse, R44, R7 ;  /* 0x0000002c29077223 */ /* 0x040fe20000000007 */
[C---:B------:R-:W-:Y:S01]  /*8fb0*/  FFMA R8, R41.reuse, R45, R8 ;  /* 0x0000002d29087223 */ /* 0x040fe20000000008 */
[----:B------:R-:W-:Y:S01]  /*8fc0*/  FFMA R9, R41, R46, R9 ;  /* 0x0000002e29097223 */ /* 0x000fe20000000009 */
[----:B------:R-:W-:Y:S02]  /*8fd0*/  HADD2.F32 R43, -RZ, R68.H1_H1 ;  /* 0x30000044ff2b7230 */ /* 0x000fe40000004100 */
[C---:B------:R-:W-:Y:S01]  /*8fe0*/  FMUL R10, R38.reuse, R10 ;  /* 0x0000000a260a7220 */ /* 0x040fe20000400000 */
[----:B------:R-:W-:Y:S01]  /*8ff0*/  HADD2.F32 R48, -RZ, R73.H1_H1 ;  /* 0x30000049ff307230 */ /* 0x000fe20000004100 */
[----:B------:R-:W-:Y:S01]  /*9000*/  F2FP.SATFINITE.E5M2.F32.PACK_AB_MERGE_C R100, R7, R6, RZ ;  /* 0x000000060764723e */ /* 0x000fe200048060ff */
[C---:B------:R-:W-:Y:S01]  /*9010*/  FMUL R7, R38.reuse, R24 ;  /* 0x0000001826077220 */ /* 0x040fe20000400000 */
[----:B------:R-:W-:Y:S01]  /*9020*/  FFMA R10, R41, R47, R10 ;  /* 0x0000002f290a7223 */ /* 0x000fe2000000000a */
[C---:B------:R-:W-:Y:S01]  /*9030*/  FMUL R24, R38.reuse, R29 ;  /* 0x0000001d26187220 */ /* 0x040fe20000400000 */
[----:B------:R-:W-:Y:S01]  /*9040*/  F2FP.SATFINITE.E5M2.F32.PACK_AB_MERGE_C R100, R5, R4, R100 ;  /* 0x000000040564723e */ /* 0x000fe20004806064 */
[C---:B------:R-:W-:Y:S01]  /*9050*/  FMUL R11, R38.reuse, R11 ;  /* 0x0000000b260b7220 */ /* 0x040fe20000400000 */
[--C-:B------:R-:W-:Y:S02]  /*9060*/  HADD2.F32 R51, -RZ, R74.reuse.H0_H0 ;  /* 0x2000004aff337230 */ /* 0x100fe40000004100 */
[C---:B------:R-:W-:Y:S01]  /*9070*/  FMUL R14, R38.reuse, R14 ;  /* 0x0000000e260e7220 */ /* 0x040fe20000400000 */
[----:B------:R-:W-:Y:S02]  /*9080*/  HADD2.F32 R52, -RZ, R74.H1_H1 ;  /* 0x3000004aff347230 */ /* 0x000fe40000004100 */
[C---:B------:R-:W-:Y:S01]  /*9090*/  FFMA R11, R41.reuse, R48, R11 ;  /* 0x00000030290b7223 */ /* 0x040fe2000000000b */
[C---:B------:R-:W-:Y:S01]  /*90a0*/  FFMA R12, R41.reuse, R49, R12 ;  /* 0x00000031290c7223 */ /* 0x040fe2000000000c */
[C---:B------:R-:W-:Y:S01]  /*90b0*/  FFMA R13, R41.reuse, R50, R13 ;  /* 0x00000032290d7223 */ /* 0x040fe2000000000d */
[----:B------:R-:W-:Y:S01]  /*90c0*/  FFMA R14, R41, R51, R14 ;  /* 0x00000033290e7223 */ /* 0x000fe2000000000e */
[C---:B------:R-:W-:Y:S01]  /*90d0*/  FMUL R15, R38.reuse, R15 ;  /* 0x0000000f260f7220 */ /* 0x040fe20000400000 */
[--C-:B------:R-:W-:Y:S01]  /*90e0*/  HADD2.F32 R55, -RZ, R75.reuse.H0_H0 ;  /* 0x2000004bff377230 */ /* 0x100fe20000004100 */
[----:B------:R-:W-:Y:S01]  /*90f0*/  F2FP.SATFINITE.E5M2.F32.PACK_AB_MERGE_C R101, R11, R10, RZ ;  /* 0x0000000a0b65723e */ /* 0x000fe200048060ff */
[----:B------:R-:W-:Y:S02]  /*9100*/  HADD2.F32 R56, -RZ, R75.H1_H1 ;  /* 0x3000004bff387230 */ /* 0x000fe40000004100 */
[C---:B------:R-:W-:Y:S01]  /*9110*/  FFMA R15, R41.reuse, R52, R15 ;  /* 0x00000034290f7223 */ /* 0x040fe2000000000f */
[----:B------:R-:W-:Y:S01]  /*9120*/  FFMA R16, R41, R53, R16 ;  /* 0x0000003529107223 */ /* 0x000fe20000000010 */
[----:B------:R-:W-:Y:S01]  /*9130*/  F2FP.SATFINITE.E5M2.F32.PACK_AB_MERGE_C R101, R9, R8, R101 ;  /* 0x000000080965723e */ /* 0x000fe20004806065 */
[----:B------:R-:W-:Y:S01]  /*9140*/  FFMA R17, R41, R54, R17 ;  /* 0x0000003629117223 */ /* 0x000fe20000000011 */
[C---:B------:R-:W-:Y:S01]  /*9150*/  FMUL R18, R38.reuse, R18 ;  /* 0x0000001226127220 */ /* 0x040fe20000400000 */
[----:B------:R-:W-:Y:S01]  /*9160*/  F2FP.SATFINITE.E5M2.F32.PACK_AB_MERGE_C R102, R15, R14, RZ ;  /* 0x0000000e0f66723e */ /* 0x000fe200048060ff */
[C---:B------:R-:W-:Y:S01]  /*9170*/  FMUL R19, R38.reuse, R19 ;  /* 0x0000001326137220 */ /* 0x040fe20000400000 */
[--C-:B------:R-:W-:Y:S02]  /*9180*/  HADD2.F32 R58, -RZ, R76.reuse.H0_H0 ;  /* 0x2000004cff3a7230 */ /* 0x100fe40000004100 */
[----:B------:R-:W-:Y:S01]  /*9190*/  FFMA R18, R41, R55, R18 ;  /* 0x0000003729127223 */ /* 0x000fe20000000012 */
[----:B------:R-:W-:Y:S01]  /*91a0*/  F2FP.SATFINITE.E5M2.F32.PACK_AB_MERGE_C R102, R13, R12, R102 ;  /* 0x0000000c0d66723e */ /* 0x000fe20004806066 */
[C---:B------:R-:W-:Y:S01]  /*91b0*/  FFMA R19, R41.reuse, R56, R19 ;  /* 0x0000003829137223 */ /* 0x040fe20000000013 */
[----:B------:R-:W-:Y:S02]  /*91c0*/  HADD2.F32 R61, -RZ, R76.H1_H1 ;  /* 0x3000004cff3d7230 */ /* 0x000fe40000004100 */
[C---:B------:R-:W-:Y:S01]  /*91d0*/  FMUL R3, R38.reuse, R22 ;  /* 0x0000001626037220 */ /* 0x040fe20000400000 */
        /* <DEDUP_REMOVED lines=10> */
[C---:B------:R-:W-:Y:S01]  /*9280*/  FMUL R23, R38.reuse, R28 ;  /* 0x0000001c26177220 */ /* 0x040fe20000400000 */
[----:B------:R-:W-:Y:S01]  /*9290*/  F2FP.F16.E5M2.UNPACK_B R79, R79.H1 ;  /* 0x0000004fff4f723e */ /* 0x000fe200030004ff */
        /* <DEDUP_REMOVED lines=9> */
[C---:B------:R-:W-:Y:S01]  /*9330*/  FFMA R24, R41.reuse, R67, R24 ;  /* 0x0000004329187223 */ /* 0x040fe20000000018 */
[C---:B------:R-:W-:Y:S01]  /*9340*/  FMUL R28, R38.reuse, R33 ;  /* 0x00000021261c7220 */ /* 0x040fe20000400000 */
[--C-:B------:R-:W-:Y:S02]  /*9350*/  HADD2.F32 R42, -RZ, R79.reuse.H0_H0 ;  /* 0x2000004fff2a7230 */ /* 0x100fe40000004100 */
[C---:B------:R-:W-:Y:S01]  /*9360*/  FFMA R25, R41.reuse, R66, R25 ;  /* 0x0000004229197223 */ /* 0x040fe20000000019 */
[----:B------:R-:W-:Y:S02]  /*9370*/  HADD2.F32 R71, -RZ, R79.H1_H1 ;  /* 0x3000004fff477230 */ /* 0x000fe40000004100 */
[C---:B------:R-:W-:Y:S01]  /*9380*/  FMUL R29, R38.reuse, R34 ;  /* 0x00000022261d7220 */ /* 0x040fe20000400000 */
        /* <DEDUP_REMOVED lines=9> */
[----:B-1----:R-:W-:Y:S01]  /*9420*/  F2FP.SATFINITE.E5M2.F32.PACK_AB_MERGE_C R105, R22, R21, RZ ;  /* 0x000000151669723e */ /* 0x002fe200048060ff */
[----:B------:R1:W-:Y:S01]  /*9430*/  STS.128 [R84+UR44+0x5200], R100 ;  /* 0x0052006454007988 */ /* 0x0003e20008000c2c */
[----:B------:R-:W-:Y:S02]  /*9440*/  F2FP.SATFINITE.E5M2.F32.PACK_AB_MERGE_C R64, R26, R25, RZ ;  /* 0x000000191a40723e */ /* 0x000fe400048060ff */
[----:B------:R-:W-:Y:S02]  /*9450*/  F2FP.SATFINITE.E5M2.F32.PACK_AB_MERGE_C R67, R30, R29, RZ ;  /* 0x0000001d1e43723e */ /* 0x000fe400048060ff */
[----:B------:R-:W-:Y:S02]  /*9460*/  F2FP.SATFINITE.E5M2.F32.PACK_AB_MERGE_C R104, R2, R0, R3 ;  /* 0x000000000268723e */ /* 0x000fe40004806003 */
[----:B------:R-:W-:Y:S02]  /*9470*/  F2FP.SATFINITE.E5M2.F32.PACK_AB_MERGE_C R105, R20, R7, R105 ;  /* 0x000000071469723e */ /* 0x000fe40004806069 */
[----:B------:R-:W-:Y:S02]  /*9480*/  F2FP.SATFINITE.E5M2.F32.PACK_AB_MERGE_C R106, R24, R23, R64 ;  /* 0x00000017186a723e */ /* 0x000fe40004806040 */
[----:B------:R-:W-:Y:S02]  /*9490*/  F2FP.SATFINITE.E5M2.F32.PACK_AB_MERGE_C R107, R28, R27, R67 ;  /* 0x0000001b1c6b723e */ /* 0x000fe40004806043 */
[----:B------:R-:W-:Y:S03]  /*94a0*/  IADD3 R36, PT, PT, R36, 0x1, RZ ;  /* 0x0000000124247810 */ /* 0x000fe60007ffe0ff */
        /* <DEDUP_REMOVED lines=18> */
.L_x_131:
[----:B------:R-:W-:Y:S05]  /*95d0*/  BSYNC.RECONVERGENT B0 ;  /* 0x0000000000007941 */ /* 0x000fea0003800200 */
.L_x_130:
[----:B------:R-:W-:Y:S01]  /*95e0*/  R2UR UR4, R87 ;  /* 0x00000000570472ca */ /* 0x000fe200000e0000 */
[----:B------:R-:W-:Y:S01]  /*95f0*/  BAR.SYNC.DEFER_BLOCKING 0x1, 0x80 ;  /* 0x0042000000007b1d */ /* 0x000fe20000010000 */
[C---:B------:R-:W-:Y:S01]  /*9600*/  ISETP.NE.AND P0, PT, R89.reuse, 0x2, PT ;  /* 0x000000025900780c */ /* 0x040fe20003f05270 */
[----:B------:R-:W-:Y:S01]  /*9610*/  UISETP.NE.AND UP0, UPT, UR45, URZ, UPT ;  /* 0x000000ff2d00728c */ /* 0x000fe2000bf05270 */
[----:B------:R-:W-:Y:S01]  /*9620*/  ISETP.NE.AND P1, PT, R36, 0x4, PT ;  /* 0x000000042400780c */ /* 0x000fe20003f25270 */
[----:B------:R-:W-:Y:S01]  /*9630*/  UIADD3 UR31, UPT, UPT, UR37, UR59, URZ ;  /* 0x0000003b251f7290 */ /* 0x000fe2000fffe0ff */
[----:B------:R-:W-:Y:S02]  /*9640*/  SEL R5, RZ, 0x1, P0 ;  /* 0x00000001ff057807 */ /* 0x000fe40000000000 */
[----:B------:R-:W-:Y:S02]  /*9650*/  SEL R3, RZ, 0x1, P1 ;  /* 0x00000001ff037807 */ /* 0x000fe40000800000 */
[----:B------:R-:W-:Y:S02]  /*9660*/  LOP3.LUT R92, R92, R5, RZ, 0x3c, !PT ;  /* 0x000000055c5c7212 */ /* 0x000fe400078e3cff */
[----:B------:R-:W-:Y:S01]  /*9670*/  LOP3.LUT R94, R94, R3, RZ, 0x3c, !PT ;  /* 0x000000035e5e7212 */ /* 0x000fe200078e3cff */
[----:B------:R-:W-:Y:S01]  /*9680*/  UIADD3 UR30, UPT, UPT, UR38, UR4, URZ ;  /* 0x00000004261e7290 */ /* 0x000fe2000fffe0ff */
[----:B------:R-:W-:Y:S02]  /*9690*/  SEL R89, R89, RZ, P0 ;  /* 0x000000ff59597207 */ /* 0x000fe40000000000 */
[----:B------:R-:W-:Y:S01]  /*96a0*/  SEL R36, R36, RZ, P1 ;  /* 0x000000ff24247207 */ /* 0x000fe20000800000 */
[----:B------:R-:W-:Y:S01]  /*96b0*/  UMOV UR36, UR58 ;  /* 0x0000003a00247c82 */ /* 0x000fe20008000000 */
[----:B------:R-:W-:Y:S07]  /*96c0*/  BRA.U UP0, `(.L_x_132) ;  /* 0xffffffb900e07547 */ /* 0x000fee000b83ffff */
[----:B------:R-:W-:Y:S05]  /*96d0*/  EXIT ;  /* 0x000000000000794d */ /* 0x000fea0003800000 */
.L_x_24:
[----:B-1----:R1:W3:Y:S02]  /*96e0*/  SYNCS.PHASECHK.TRANS64.TRYWAIT P0, [R0+URZ+0x110], R3 ;  /* 0x00011003000075a7 */ /* 0x0022e400080011ff */
[----:B---3--:R-:W-:Y:S05]  /*96f0*/  @!P0 NANOSLEEP.SYNCS 0x989680 ;  /* 0x009896800000895d */ /* 0x008fea0003900000 */
[----:B------:R-:W3:Y:S02]  /*9700*/  @!P0 SYNCS.PHASECHK.TRANS64 P0, [R0+URZ+0x110], R3 ;  /* 0x00011003000085a7 */ /* 0x000ee400080010ff */
[----:B---3--:R-:W-:Y:S05]  /*9710*/  @!P0 BRA `(.L_x_24) ;  /* 0xfffffffc00f08947 */ /* 0x008fea000383ffff */
[----:B------:R-:W-:Y:S05]  /*9720*/  BRA `(.L_x_133) ;  /* 0xffffff8000647947 */ /* 0x000fea000383ffff */
.L_x_27:
[----:B-1----:R-:W-:-:S07]  /*9730*/  MOV R0, UR33 ;  /* 0x0000002100007c02 */ /* 0x002fce0008000f00 */
.L_x_134:
[----:B-1----:R1:W3:Y:S02]  /*9740*/  SYNCS.PHASECHK.TRANS64.TRYWAIT P0, [R0+URZ+0x28], R3 ;  /* 0x00002803000075a7 */ /* 0x0022e400080011ff */
[----:B---3--:R-:W-:Y:S05]  /*9750*/  @!P0 NANOSLEEP.SYNCS 0x989680 ;  /* 0x009896800000895d */ /* 0x008fea0003900000 */
[----:B------:R-:W3:Y:S02]  /*9760*/  @!P0 SYNCS.PHASECHK.TRANS64 P0, [R0+URZ+0x28], R3 ;  /* 0x00002803000085a7 */ /* 0x000ee400080010ff */
[----:B---3--:R-:W-:Y:S05]  /*9770*/  @!P0 BRA `(.L_x_134) ;  /* 0xfffffffc00f08947 */ /* 0x008fea000383ffff */
[----:B------:R-:W-:Y:S05]  /*9780*/  BRA `(.L_x_26) ;  /* 0xffffff8000a47947 */ /* 0x000fea000383ffff */
.L_x_34:
[----:B-1----:R-:W-:-:S07]  /*9790*/  MOV R0, UR9 ;  /* 0x0000000900007c02 */ /* 0x002fce0008000f00 */
.L_x_135:
[----:B-1----:R1:W3:Y:S02]  /*97a0*/  SYNCS.PHASECHK.TRANS64.TRYWAIT P0, [R0+URZ+0x28], R3 ;  /* 0x00002803000075a7 */ /* 0x0022e400080011ff */
[----:B---3--:R-:W-:Y:S05]  /*97b0*/  @!P0 NANOSLEEP.SYNCS 0x989680 ;  /* 0x009896800000895d */ /* 0x008fea0003900000 */
[----:B------:R-:W3:Y:S02]  /*97c0*/  @!P0 SYNCS.PHASECHK.TRANS64 P0, [R0+URZ+0x28], R3 ;  /* 0x00002803000085a7 */ /* 0x000ee400080010ff */
[----:B---3--:R-:W-:Y:S05]  /*97d0*/  @!P0 BRA `(.L_x_135) ;  /* 0xfffffffc00f08947 */ /* 0x008fea000383ffff */
[----:B------:R-:W-:Y:S05]  /*97e0*/  BRA `(.L_x_33) ;  /* 0xffffff8400607947 */ /* 0x000fea000383ffff */
.L_x_39:
[----:B-1----:R1:W3:Y:S02]  /*97f0*/  SYNCS.PHASECHK.TRANS64.TRYWAIT P0, [R3+URZ+0xa0], R0 ;  /* 0x0000a000030075a7 */ /* 0x0022e400080011ff */
[----:B---3--:R-:W-:Y:S05]  /*9800*/  @!P0 NANOSLEEP.SYNCS 0x989680 ;  /* 0x009896800000895d */ /* 0x008fea0003900000 */
[----:B------:R-:W3:Y:S02]  /*9810*/  @!P0 SYNCS.PHASECHK.TRANS64 P0, [R3+URZ+0xa0], R0 ;  /* 0x0000a000030085a7 */ /* 0x000ee400080010ff */
[----:B---3--:R-:W-:Y:S05]  /*9820*/  @!P0 BRA `(.L_x_39) ;  /* 0xfffffffc00f08947 */ /* 0x008fea000383ffff */
[----:B------:R-:W-:Y:S05]  /*9830*/  BRA `(.L_x_136) ;  /* 0xffffff8800007947 */ /* 0x000fea000383ffff */
.L_x_43:
[----:B-1----:R-:W-:-:S07]  /*9840*/  MOV R0, UR4 ;  /* 0x0000000400007c02 */ /* 0x002fce0008000f00 */
.L_x_137:
[----:B-1----:R1:W3:Y:S02]  /*9850*/  SYNCS.PHASECHK.TRANS64.TRYWAIT P0, [R0+URZ], R3 ;  /* 0x00000003000075a7 */ /* 0x0022e400080011ff */
[----:B---3--:R-:W-:Y:S05]  /*9860*/  @!P0 NANOSLEEP.SYNCS 0x989680 ;  /* 0x009896800000895d */ /* 0x008fea0003900000 */
[----:B------:R-:W3:Y:S02]  /*9870*/  @!P0 SYNCS.PHASECHK.TRANS64 P0, [R0+URZ], R3 ;  /* 0x00000003000085a7 */ /* 0x000ee400080010ff */
[----:B---3--:R-:W-:Y:S05]  /*9880*/  @!P0 BRA `(.L_x_137) ;  /* 0xfffffffc00f08947 */ /* 0x008fea000383ffff */
[----:B------:R-:W-:Y:S05]  /*9890*/  BRA `(.L_x_138) ;  /* 0xffffff8c00a87947 */ /* 0x000fea000383ffff */
.L_x_44:
[----:B------:R-:W-:-:S07]  /*98a0*/  MOV R0, UR5 ;  /* 0x0000000500007c02 */ /* 0x000fce0008000f00 */
.L_x_139:
[----:B-1----:R1:W3:Y:S02]  /*98b0*/  SYNCS.PHASECHK.TRANS64.TRYWAIT P0, [R0+URZ], R3 ;  /* 0x00000003000075a7 */ /* 0x0022e400080011ff */
[----:B---3--:R-:W-:Y:S05]  /*98c0*/  @!P0 NANOSLEEP.SYNCS 0x989680 ;  /* 0x009896800000895d */ /* 0x008fea0003900000 */
[----:B------:R-:W3:Y:S02]  /*98d0*/  @!P0 SYNCS.PHASECHK.TRANS64 P0, [R0+URZ], R3 ;  /* 0x00000003000085a7 */ /* 0x000ee400080010ff */
[----:B---3--:R-:W-:Y:S05]  /*98e0*/  @!P0 BRA `(.L_x_139) ;  /* 0xfffffffc00f08947 */ /* 0x008fea000383ffff */
[----:B------:R-:W-:Y:S05]  /*98f0*/  BRA `(.L_x_140) ;  /* 0xffffff8c00b47947 */ /* 0x000fea000383ffff */
.L_x_45:
[----:B------:R-:W-:-:S07]  /*9900*/  MOV R0, UR5 ;  /* 0x0000000500007c02 */ /* 0x000fce0008000f00 */
.L_x_141:
[----:B-1----:R1:W3:Y:S02]  /*9910*/  SYNCS.PHASECHK.TRANS64.TRYWAIT P0, [R0+URZ], R3 ;  /* 0x00000003000075a7 */ /* 0x0022e400080011ff */
[----:B---3--:R-:W-:Y:S05]  /*9920*/  @!P0 NANOSLEEP.SYNCS 0x989680 ;  /* 0x009896800000895d */ /* 0x008fea0003900000 */
[----:B------:R-:W3:Y:S02]  /*9930*/  @!P0 SYNCS.PHASECHK.TRANS64 P0, [R0+URZ], R3 ;  /* 0x00000003000085a7 */ /* 0x000ee400080010ff */
[----:B---3--:R-:W-:Y:S05]  /*9940*/  @!P0 BRA `(.L_x_141) ;  /* 0xfffffffc00f08947 */ /* 0x008fea000383ffff */
[----:B------:R-:W-:Y:S05]  /*9950*/  BRA `(.L_x_142) ;  /* 0xffffff8c00c07947 */ /* 0x000fea000383ffff */
.L_x_46:
[----:B------:R-:W-:-:S07]  /*9960*/  MOV R0, UR5 ;  /* 0x0000000500007c02 */ /* 0x000fce0008000f00 */
.L_x_143:
[----:B-1----:R1:W3:Y:S02]  /*9970*/  SYNCS.PHASECHK.TRANS64.TRYWAIT P0, [R0+URZ], R3 ;  /* 0x00000003000075a7 */ /* 0x0022e400080011ff */
[----:B---3--:R-:W-:Y:S05]  /*9980*/  @!P0 NANOSLEEP.SYNCS 0x989680 ;  /* 0x009896800000895d */ /* 0x008fea0003900000 */
[----:B------:R-:W3:Y:S02]  /*9990*/  @!P0 SYNCS.PHASECHK.TRANS64 P0, [R0+URZ], R3 ;  /* 0x00000003000085a7 */ /* 0x000ee400080010ff */
[----:B---3--:R-:W-:Y:S05]  /*99a0*/  @!P0 BRA `(.L_x_143) ;  /* 0xfffffffc00f08947 */ /* 0x008fea000383ffff */
[----:B------:R-:W-:Y:S05]  /*99b0*/  BRA `(.L_x_144) ;  /* 0xffffff8c00cc7947 */ /* 0x000fea000383ffff */
.L_x_49:
[----:B--2---:R2:W3:Y:S02]  /*99c0*/  SYNCS.PHASECHK.TRANS64.TRYWAIT P0, [R2+URZ+0x100], R5 ;  /* 0x00010005020075a7 */ /* 0x0044e400080011ff */
[----:B---3--:R-:W-:Y:S05]  /*99d0*/  @!P0 NANOSLEEP.SYNCS 0x989680 ;  /* 0x009896800000895d */ /* 0x008fea0003900000 */
[----:B------:R-:W3:Y:S02]  /*99e0*/  @!P0 SYNCS.PHASECHK.TRANS64 P0, [R2+URZ+0x100], R5 ;  /* 0x00010005020085a7 */ /* 0x000ee400080010ff */
[----:B---3--:R-:W-:Y:S05]  /*99f0*/  @!P0 BRA `(.L_x_49) ;  /* 0xfffffffc00f08947 */ /* 0x008fea000383ffff */
[----:B------:R-:W-:Y:S05]  /*9a00*/  BRA `(.L_x_145) ;  /* 0xffffff9000307947 */ /* 0x000fea000383ffff */
.L_x_50:
[----:B------:R-:W-:-:S07]  /*9a10*/  MOV R2, UR4 ;  /* 0x0000000400027c02 */ /* 0x000fce0008000f00 */
.L_x_146:
[----:B--2---:R2:W3:Y:S02]  /*9a20*/  SYNCS.PHASECHK.TRANS64.TRYWAIT P0, [R2+URZ+0xb0], R5 ;  /* 0x0000b005020075a7 */ /* 0x0044e400080011ff */
[----:B---3--:R-:W-:Y:S05]  /*9a30*/  @!P0 NANOSLEEP.SYNCS 0x989680 ;  /* 0x009896800000895d */ /* 0x008fea0003900000 */
[----:B------:R-:W3:Y:S02]  /*9a40*/  @!P0 SYNCS.PHASECHK.TRANS64 P0, [R2+URZ+0xb0], R5 ;  /* 0x0000b005020085a7 */ /* 0x000ee400080010ff */
[----:B---3--:R-:W-:Y:S05]  /*9a50*/  @!P0 BRA `(.L_x_146) ;  /* 0xfffffffc00f08947 */ /* 0x008fea000383ffff */
[----:B------:R-:W-:Y:S05]  /*9a60*/  BRA `(.L_x_147) ;  /* 0xffffff9000407947 */ /* 0x000fea000383ffff */
.L_x_51:
[----:B--2---:R2:W3:Y:S02]  /*9a70*/  SYNCS.PHASECHK.TRANS64.TRYWAIT P1, [R2+URZ+0xa0], R5 ;  /* 0x0000a005020075a7 */ /* 0x0044e400080211ff */
[----:B---3--:R-:W-:Y:S05]  /*9a80*/  @!P1 NANOSLEEP.SYNCS 0x989680 ;  /* 0x009896800000995d */ /* 0x008fea0003900000 */
[----:B------:R-:W3:Y:S02]  /*9a90*/  @!P1 SYNCS.PHASECHK.TRANS64 P1, [R2+URZ+0xa0], R5 ;  /* 0x0000a005020095a7 */ /* 0x000ee400080210ff */
[----:B---3--:R-:W-:Y:S05]  /*9aa0*/  @!P1 BRA `(.L_x_51) ;  /* 0xfffffffc00f09947 */ /* 0x008fea000383ffff */
[----:B------:R-:W-:Y:S05]  /*9ab0*/  BRA `(.L_x_148) ;  /* 0xffffff9000707947 */ /* 0x000fea000383ffff */
.L_x_54:
[----:B------:R-:W-:-:S07]  /*9ac0*/  MOV R0, UR4 ;  /* 0x0000000400007c02 */ /* 0x000fce0008000f00 */
.L_x_149:
[----:B--2---:R2:W3:Y:S02]  /*9ad0*/  SYNCS.PHASECHK.TRANS64.TRYWAIT P0, [R0+URZ+0xb0], R3 ;  /* 0x0000b003000075a7 */ /* 0x0044e400080011ff */
[----:B---3--:R-:W-:Y:S05]  /*9ae0*/  @!P0 NANOSLEEP.SYNCS 0x989680 ;  /* 0x009896800000895d */ /* 0x008fea0003900000 */
[----:B------:R-:W3:Y:S02]  /*9af0*/  @!P0 SYNCS.PHASECHK.TRANS64 P0, [R0+URZ+0xb0], R3 ;  /* 0x0000b003000085a7 */ /* 0x000ee400080010ff */
[----:B---3--:R-:W-:Y:S05]  /*9b00*/  @!P0 BRA `(.L_x_149) ;  /* 0xfffffffc00f08947 */ /* 0x008fea000383ffff */
[----:B------:R-:W-:Y:S05]  /*9b10*/  BRA `(.L_x_53) ;  /* 0xffffff9000c47947 */ /* 0x000fea000383ffff */
.L_x_61:
[----:B-1----:R1:W2:Y:S02]  /*9b20*/  SYNCS.PHASECHK.TRANS64.TRYWAIT P1, [R0+URZ+0xa0], R5 ;  /* 0x0000a005000075a7 */ /* 0x0022a400080211ff */
[----:B--2---:R-:W-:Y:S05]  /*9b30*/  @!P1 NANOSLEEP.SYNCS 0x989680 ;  /* 0x009896800000995d */ /* 0x004fea0003900000 */
[----:B------:R-:W2:Y:S02]  /*9b40*/  @!P1 SYNCS.PHASECHK.TRANS64 P1, [R0+URZ+0xa0], R5 ;  /* 0x0000a005000095a7 */ /* 0x000ea400080210ff */
[----:B--2---:R-:W-:Y:S05]  /*9b50*/  @!P1 BRA `(.L_x_61) ;  /* 0xfffffffc00f09947 */ /* 0x004fea000383ffff */
[----:B------:R-:W-:Y:S05]  /*9b60*/  BRA `(.L_x_150) ;  /* 0xffffff9800247947 */ /* 0x000fea000383ffff */
.L_x_62:
[----:B------:R-:W-:-:S07]  /*9b70*/  MOV R3, UR19 ;  /* 0x0000001300037c02 */ /* 0x000fce0008000f00 */
.L_x_151:
[----:B-1----:R1:W2:Y:S02]  /*9b80*/  SYNCS.PHASECHK.TRANS64.TRYWAIT P0, [R3+URZ+0xe0], R0 ;  /* 0x0000e000030075a7 */ /* 0x0022a400080011ff */
[----:B--2---:R-:W-:Y:S05]  /*9b90*/  @!P0 NANOSLEEP.SYNCS 0x989680 ;  /* 0x009896800000895d */ /* 0x004fea0003900000 */
[----:B------:R-:W2:Y:S02]  /*9ba0*/  @!P0 SYNCS.PHASECHK.TRANS64 P0, [R3+URZ+0xe0], R0 ;  /* 0x0000e000030085a7 */ /* 0x000ea400080010ff */
[----:B--2---:R-:W-:Y:S05]  /*9bb0*/  @!P0 BRA `(.L_x_151) ;  /* 0xfffffffc00f08947 */ /* 0x004fea000383ffff */
[----:B------:R-:W-:Y:S05]  /*9bc0*/  BRA `(.L_x_152) ;  /* 0xffffff9800587947 */ /* 0x000fea000383ffff */
.L_x_65:
[----:B------:R-:W-:Y:S07]  /*9bd0*/  MOV R0, UR6 ;  /* 0x0000000600007c02 */ /* 0x000fee0008000f00 */
.L_x_153:
[----:B-1----:R1:W2:Y:S02]  /*9be0*/  SYNCS.PHASECHK.TRANS64.TRYWAIT P0, [R0+URZ], R3 ;  /* 0x00000003000075a7 */ /* 0x0022a400080011ff */
[----:B--2---:R-:W-:Y:S05]  /*9bf0*/  @!P0 NANOSLEEP.SYNCS 0x989680 ;  /* 0x009896800000895d */ /* 0x004fea0003900000 */
[----:B------:R-:W2:Y:S02]  /*9c00*/  @!P0 SYNCS.PHASECHK.TRANS64 P0, [R0+URZ], R3 ;  /* 0x00000003000085a7 */ /* 0x000ea400080010ff */
[----:B--2---:R-:W-:Y:S05]  /*9c10*/  @!P0 BRA `(.L_x_153) ;  /* 0xfffffffc00f08947 */ /* 0x004fea000383ffff */
[----:B------:R-:W-:Y:S05]  /*9c20*/  BRA `(.L_x_64) ;  /* 0xffffff9800907947 */ /* 0x000fea000383ffff */
.L_x_68:
[----:B------:R-:W-:-:S07]  /*9c30*/  MOV R0, UR4 ;  /* 0x0000000400007c02 */ /* 0x000fce0008000f00 */
.L_x_154:
[----:B--2---:R2:W4:Y:S02]  /*9c40*/  SYNCS.PHASECHK.TRANS64.TRYWAIT P0, [R0+URZ], R3 ;  /* 0x00000003000075a7 */ /* 0x00452400080011ff */
[----:B----4-:R-:W-:Y:S05]  /*9c50*/  @!P0 NANOSLEEP.SYNCS 0x989680 ;  /* 0x009896800000895d */ /* 0x010fea0003900000 */
[----:B------:R-:W4:Y:S02]  /*9c60*/  @!P0 SYNCS.PHASECHK.TRANS64 P0, [R0+URZ], R3 ;  /* 0x00000003000085a7 */ /* 0x000f2400080010ff */
[----:B----4-:R-:W-:Y:S05]  /*9c70*/  @!P0 BRA `(.L_x_154) ;  /* 0xfffffffc00f08947 */ /* 0x010fea000383ffff */
[----:B------:R-:W-:Y:S05]  /*9c80*/  BRA `(.L_x_155) ;  /* 0xffffff9c00307947 */ /* 0x000fea000383ffff */
.L_x_69:
[----:B------:R-:W-:-:S07]  /*9c90*/  MOV R0, UR5 ;  /* 0x0000000500007c02 */ /* 0x000fce0008000f00 */
.L_x_156:
[----:B-1----:R1:W2:Y:S02]  /*9ca0*/  SYNCS.PHASECHK.TRANS64.TRYWAIT P0, [R0+URZ], R3 ;  /* 0x00000003000075a7 */ /* 0x0022a400080011ff */
[----:B--2---:R-:W-:Y:S05]  /*9cb0*/  @!P0 NANOSLEEP.SYNCS 0x989680 ;  /* 0x009896800000895d */ /* 0x004fea0003900000 */
[----:B------:R-:W2:Y:S02]  /*9cc0*/  @!P0 SYNCS.PHASECHK.TRANS64 P0, [R0+URZ], R3 ;  /* 0x00000003000085a7 */ /* 0x000ea400080010ff */
[----:B--2---:R-:W-:Y:S05]  /*9cd0*/  @!P0 BRA `(.L_x_156) ;  /* 0xfffffffc00f08947 */ /* 0x004fea000383ffff */
[----:B------:R-:W-:Y:S05]  /*9ce0*/  BRA `(.L_x_157) ;  /* 0xffffff9c003c7947 */ /* 0x000fea000383ffff */
.L_x_70:
[----:B------:R-:W-:-:S07]  /*9cf0*/  MOV R0, UR5 ;  /* 0x0000000500007c02 */ /* 0x000fce0008000f00 */
.L_x_158:
[----:B-1----:R1:W2:Y:S02]  /*9d00*/  SYNCS.PHASECHK.TRANS64.TRYWAIT P0, [R0+URZ], R3 ;  /* 0x00000003000075a7 */ /* 0x0022a400080011ff */
[----:B--2---:R-:W-:Y:S05]  /*9d10*/  @!P0 NANOSLEEP.SYNCS 0x989680 ;  /* 0x009896800000895d */ /* 0x004fea0003900000 */
[----:B------:R-:W2:Y:S02]  /*9d20*/  @!P0 SYNCS.PHASECHK.TRANS64 P0, [R0+URZ], R3 ;  /* 0x00000003000085a7 */ /* 0x000ea400080010ff */
[----:B--2---:R-:W-:Y:S05]  /*9d30*/  @!P0 BRA `(.L_x_158) ;  /* 0xfffffffc00f08947 */ /* 0x004fea000383ffff */
[----:B------:R-:W-:Y:S05]  /*9d40*/  BRA `(.L_x_159) ;  /* 0xffffff9c00487947 */ /* 0x000fea000383ffff */
.L_x_71:
[----:B------:R-:W-:-:S07]  /*9d50*/  MOV R0, UR4 ;  /* 0x0000000400007c02 */ /* 0x000fce0008000f00 */
.L_x_160:
[----:B-1----:R1:W2:Y:S02]  /*9d60*/  SYNCS.PHASECHK.TRANS64.TRYWAIT P0, [R0+URZ], R3 ;  /* 0x00000003000075a7 */ /* 0x0022a400080011ff */
[----:B--2---:R-:W-:Y:S05]  /*9d70*/  @!P0 NANOSLEEP.SYNCS 0x989680 ;  /* 0x009896800000895d */ /* 0x004fea0003900000 */
[----:B------:R-:W2:Y:S02]  /*9d80*/  @!P0 SYNCS.PHASECHK.TRANS64 P0, [R0+URZ], R3 ;  /* 0x00000003000085a7 */ /* 0x000ea400080010ff */
[----:B--2---:R-:W-:Y:S05]  /*9d90*/  @!P0 BRA `(.L_x_160) ;  /* 0xfffffffc00f08947 */ /* 0x004fea000383ffff */
[----:B------:R-:W-:Y:S05]  /*9da0*/  BRA `(.L_x_161) ;  /* 0xffffff9c00547947 */ /* 0x000fea000383ffff */
.L_x_76:
[----:B-1----:R1:W2:Y:S02]  /*9db0*/  SYNCS.PHASECHK.TRANS64.TRYWAIT P0, [R8+URZ+0xa0], R5 ;  /* 0x0000a005080075a7 */ /* 0x0022a400080011ff */
[----:B--2---:R-:W-:Y:S05]  /*9dc0*/  @!P0 NANOSLEEP.SYNCS 0x989680 ;  /* 0x009896800000895d */ /* 0x004fea0003900000 */
[----:B------:R-:W2:Y:S02]  /*9dd0*/  @!P0 SYNCS.PHASECHK.TRANS64 P0, [R8+URZ+0xa0], R5 ;  /* 0x0000a005080085a7 */ /* 0x000ea400080010ff */
[----:B--2---:R-:W-:Y:S05]  /*9de0*/  @!P0 BRA `(.L_x_76) ;  /* 0xfffffffc00f08947 */ /* 0x004fea000383ffff */
[----:B------:R-:W-:Y:S05]  /*9df0*/  BRA `(.L_x_162) ;  /* 0xffffffa000987947 */ /* 0x000fea000383ffff */
.L_x_79:
[----:B------:R-:W-:Y:S07]  /*9e00*/  MOV R0, UR21 ;  /* 0x0000001500007c02 */ /* 0x000fee0008000f00 */
.L_x_163:
[----:B-1----:R1:W2:Y:S02]  /*9e10*/  SYNCS.PHASECHK.TRANS64.TRYWAIT P1, [R0+URZ+0x98], R5 ;  /* 0x00009805000075a7 */ /* 0x0022a400080211ff */
[----:B--2---:R-:W-:Y:S05]  /*9e20*/  @!P1 NANOSLEEP.SYNCS 0x989680 ;  /* 0x009896800000995d */ /* 0x004fea0003900000 */
[----:B------:R-:W2:Y:S02]  /*9e30*/  @!P1 SYNCS.PHASECHK.TRANS64 P1, [R0+URZ+0x98], R5 ;  /* 0x00009805000095a7 */ /* 0x000ea400080210ff */
[----:B--2---:R-:W-:Y:S05]  /*9e40*/  @!P1 BRA `(.L_x_163) ;  /* 0xfffffffc00f09947 */ /* 0x004fea000383ffff */
[----:B------:R-:W-:Y:S05]  /*9e50*/  BRA `(.L_x_78) ;  /* 0xffffffa800147947 */ /* 0x000fea000383ffff */
.L_x_82:
[----:B-1----:R-:W-:Y:S07]  /*9e60*/  MOV R5, UR21 ;  /* 0x0000001500057c02 */ /* 0x002fee0008000f00 */
.L_x_164:
[----:B-1----:R1:W2:Y:S02]  /*9e70*/  SYNCS.PHASECHK.TRANS64.TRYWAIT P0, [R5+URZ+0x70], R4 ;  /* 0x00007004050075a7 */ /* 0x0022a400080011ff */
[----:B--2---:R-:W-:Y:S05]  /*9e80*/  @!P0 NANOSLEEP.SYNCS 0x989680 ;  /* 0x009896800000895d */ /* 0x004fea0003900000 */
[----:B------:R-:W2:Y:S02]  /*9e90*/  @!P0 SYNCS.PHASECHK.TRANS64 P0, [R5+URZ+0x70], R4 ;  /* 0x00007004050085a7 */ /* 0x000ea400080010ff */
[----:B--2---:R-:W-:Y:S05]  /*9ea0*/  @!P0 BRA `(.L_x_164) ;  /* 0xfffffffc00f08947 */ /* 0x004fea000383ffff */
[----:B------:R-:W-:Y:S05]  /*9eb0*/  BRA `(.L_x_165) ;  /* 0xffffffa8006c7947 */ /* 0x000fea000383ffff */
.L_x_83:
[----:B------:R-:W-:Y:S07]  /*9ec0*/  MOV R5, UR21 ;  /* 0x0000001500057c02 */ /* 0x000fee0008000f00 */
.L_x_166:
[----:B-1----:R1:W2:Y:S02]  /*9ed0*/  SYNCS.PHASECHK.TRANS64.TRYWAIT P0, [R5+URZ+0x78], R4 ;  /* 0x00007804050075a7 */ /* 0x0022a400080011ff */
[----:B--2---:R-:W-:Y:S05]  /*9ee0*/  @!P0 NANOSLEEP.SYNCS 0x989680 ;  /* 0x009896800000895d */ /* 0x004fea0003900000 */
[----:B------:R-:W2:Y:S02]  /*9ef0*/  @!P0 SYNCS.PHASECHK.TRANS64 P0, [R5+URZ+0x78], R4 ;  /* 0x00007804050085a7 */ /* 0x000ea400080010ff */
[----:B--2---:R-:W-:Y:S05]  /*9f00*/  @!P0 BRA `(.L_x_166) ;  /* 0xfffffffc00f08947 */ /* 0x004fea000383ffff */
[----:B------:R-:W-:Y:S05]  /*9f10*/  BRA `(.L_x_167) ;  /* 0xffffffa800a47947 */ /* 0x000fea000383ffff */
.L_x_84:
[----:B-1----:R-:W-:Y:S07]  /*9f20*/  MOV R5, UR21 ;  /* 0x0000001500057c02 */ /* 0x002fee0008000f00 */
.L_x_168:
[----:B-1----:R1:W2:Y:S02]  /*9f30*/  SYNCS.PHASECHK.TRANS64.TRYWAIT P0, [R5+URZ+0x80], R4 ;  /* 0x00008004050075a7 */ /* 0x0022a400080011ff */
[----:B--2---:R-:W-:Y:S05]  /*9f40*/  @!P0 NANOSLEEP.SYNCS 0x989680 ;  /* 0x009896800000895d */ /* 0x004fea0003900000 */
[----:B------:R-:W2:Y:S02]  /*9f50*/  @!P0 SYNCS.PHASECHK.TRANS64 P0, [R5+URZ+0x80], R4 ;  /* 0x00008004050085a7 */ /* 0x000ea400080010ff */
[----:B--2---:R-:W-:Y:S05]  /*9f60*/  @!P0 BRA `(.L_x_168) ;  /* 0xfffffffc00f08947 */ /* 0x004fea000383ffff */
[----:B------:R-:W-:Y:S05]  /*9f70*/  BRA `(.L_x_169) ;  /* 0xffffffa800e87947 */ /* 0x000fea000383ffff */
.L_x_85:
[----:B-1----:R-:W-:Y:S07]  /*9f80*/  MOV R5, UR21 ;  /* 0x0000001500057c02 */ /* 0x002fee0008000f00 */
.L_x_170:
[----:B-1----:R1:W2:Y:S02]  /*9f90*/  SYNCS.PHASECHK.TRANS64.TRYWAIT P0, [R5+URZ+0x88], R4 ;  /* 0x00008804050075a7 */ /* 0x0022a400080011ff */
[----:B--2---:R-:W-:Y:S05]  /*9fa0*/  @!P0 NANOSLEEP.SYNCS 0x989680 ;  /* 0x009896800000895d */ /* 0x004fea0003900000 */
[----:B------:R-:W2:Y:S02]  /*9fb0*/  @!P0 SYNCS.PHASECHK.TRANS64 P0, [R5+URZ+0x88], R4 ;  /* 0x00008804050085a7 */ /* 0x000ea400080010ff */
[----:B--2---:R-:W-:Y:S05]  /*9fc0*/  @!P0 BRA `(.L_x_170) ;  /* 0xfffffffc00f08947 */ /* 0x004fea000383ffff */
[----:B------:R-:W-:Y:S05]  /*9fd0*/  BRA `(.L_x_171) ;  /* 0xffffffac00307947 */ /* 0x000fea000383ffff */
.L_x_87:
[----:B------:R-:W-:-:S07]  /*9fe0*/  MOV R0, UR21 ;  /* 0x0000001500007c02 */ /* 0x000fce0008000f00 */
.L_x_172:
[----:B-1----:R1:W2:Y:S02]  /*9ff0*/  SYNCS.PHASECHK.TRANS64.TRYWAIT P0, [R0+URZ+0x70], R3 ;  /* 0x00007003000075a7 */ /* 0x0022a400080011ff */
[----:B--2---:R-:W-:Y:S05]  /*a000*/  @!P0 NANOSLEEP.SYNCS 0x989680 ;  /* 0x009896800000895d */ /* 0x004fea0003900000 */
[----:B------:R-:W2:Y:S02]  /*a010*/  @!P0 SYNCS.PHASECHK.TRANS64 P0, [R0+URZ+0x70], R3 ;  /* 0x00007003000085a7 */ /* 0x000ea400080010ff */
[----:B--2---:R-:W-:Y:S05]  /*a020*/  @!P0 BRA `(.L_x_172) ;  /* 0xfffffffc00f08947 */ /* 0x004fea000383ffff */
[----:B------:R-:W-:Y:S05]  /*a030*/  BRA `(.L_x_173) ;  /* 0xffffffac00a47947 */ /* 0x000fea000383ffff */
.L_x_88:
[----:B-1----:R-:W-:-:S07]  /*a040*/  MOV R0, UR21 ;  /* 0x0000001500007c02 */ /* 0x002fce0008000f00 */
.L_x_174:
[----:B-1----:R1:W2:Y:S02]  /*a050*/  SYNCS.PHASECHK.TRANS64.TRYWAIT P0, [R0+URZ+0x78], R3 ;  /* 0x00007803000075a7 */ /* 0x0022a400080011ff */
[----:B--2---:R-:W-:Y:S05]  /*a060*/  @!P0 NANOSLEEP.SYNCS 0x989680 ;  /* 0x009896800000895d */ /* 0x004fea0003900000 */
[----:B------:R-:W2:Y:S02]  /*a070*/  @!P0 SYNCS.PHASECHK.TRANS64 P0, [R0+URZ+0x78], R3 ;  /* 0x00007803000085a7 */ /* 0x000ea400080010ff */
[----:B--2---:R-:W-:Y:S05]  /*a080*/  @!P0 BRA `(.L_x_174) ;  /* 0xfffffffc00f08947 */ /* 0x004fea000383ffff */
[----:B------:R-:W-:Y:S05]  /*a090*/  BRA `(.L_x_175) ;  /* 0xffffffac00947947 */ /* 0x000fea000383ffff */
.L_x_89:
[----:B-1----:R-:W-:-:S07]  /*a0a0*/  MOV R0, UR21 ;  /* 0x0000001500007c02 */ /* 0x002fce0008000f00 */
.L_x_176:
[----:B-1----:R1:W2:Y:S02]  /*a0b0*/  SYNCS.PHASECHK.TRANS64.TRYWAIT P0, [R0+URZ+0x80], R3 ;  /* 0x00008003000075a7 */ /* 0x0022a400080011ff */
[----:B--2---:R-:W-:Y:S05]  /*a0c0*/  @!P0 NANOSLEEP.SYNCS 0x989680 ;  /* 0x009896800000895d */ /* 0x004fea0003900000 */
[----:B------:R-:W2:Y:S02]  /*a0d0*/  @!P0 SYNCS.PHASECHK.TRANS64 P0, [R0+URZ+0x80], R3 ;  /* 0x00008003000085a7 */ /* 0x000ea400080010ff */
[----:B--2---:R-:W-:Y:S05]  /*a0e0*/  @!P0 BRA `(.L_x_176) ;  /* 0xfffffffc00f08947 */ /* 0x004fea000383ffff */
[----:B------:R-:W-:Y:S05]  /*a0f0*/  BRA `(.L_x_177) ;  /* 0xffffffac00847947 */ /* 0x000fea000383ffff */
.L_x_91:
[----:B-1----:R1:W2:Y:S02]  /*a100*/  SYNCS.PHASECHK.TRANS64.TRYWAIT P0, [R3+URZ+0xa0], R0 ;  /* 0x0000a000030075a7 */ /* 0x0022a400080011ff */
[----:B--2---:R-:W-:Y:S05]  /*a110*/  @!P0 NANOSLEEP.SYNCS 0x989680 ;  /* 0x009896800000895d */ /* 0x004fea0003900000 */
[----:B------:R-:W2:Y:S02]  /*a120*/  @!P0 SYNCS.PHASECHK.TRANS64 P0, [R3+URZ+0xa0], R0 ;  /* 0x0000a000030085a7 */ /* 0x000ea400080010ff */
[----:B--2---:R-:W-:Y:S05]  /*a130*/  @!P0 BRA `(.L_x_91) ;  /* 0xfffffffc00f08947 */ /* 0x004fea000383ffff */
[----:B------:R-:W-:Y:S05]  /*a140*/  BRA `(.L_x_178) ;  /* 0xffffffb000547947 */ /* 0x000fea000383ffff */
.L_x_102:
[----:B--2---:R2:W1:Y:S02]  /*a150*/  SYNCS.PHASECHK.TRANS64.TRYWAIT P1, [R2+URZ+0x50], R3 ;  /* 0x00005003020075a7 */ /* 0x00446400080211ff */
[----:B-1----:R-:W-:Y:S05]  /*a160*/  @!P1 NANOSLEEP.SYNCS 0x989680 ;  /* 0x009896800000995d */ /* 0x002fea0003900000 */
[----:B------:R-:W1:Y:S02]  /*a170*/  @!P1 SYNCS.PHASECHK.TRANS64 P1, [R2+URZ+0x50], R3 ;  /* 0x00005003020095a7 */ /* 0x000e6400080210ff */
[----:B-1----:R-:W-:Y:S05]  /*a180*/  @!P1 BRA `(.L_x_102) ;  /* 0xfffffffc00f09947 */ /* 0x002fea000383ffff */
[----:B------:R-:W-:Y:S05]  /*a190*/  BRA `(.L_x_101) ;  /* 0xffffffbc00cc7947 */ /* 0x000fea000383ffff */
.L_x_104:
[----:B--2---:R2:W4:Y:S02]  /*a1a0*/  SYNCS.PHASECHK.TRANS64.TRYWAIT P0, [R71+URZ+0xc0], R4 ;  /* 0x0000c004470075a7 */ /* 0x00452400080011ff */
[----:B----4-:R-:W-:Y:S05]  /*a1b0*/  @!P0 NANOSLEEP.SYNCS 0x989680 ;  /* 0x009896800000895d */ /* 0x010fea0003900000 */
[----:B------:R-:W4:Y:S02]  /*a1c0*/  @!P0 SYNCS.PHASECHK.TRANS64 P0, [R71+URZ+0xc0], R4 ;  /* 0x0000c004470085a7 */ /* 0x000f2400080010ff */
[----:B----4-:R-:W-:Y:S05]  /*a1d0*/  @!P0 BRA `(.L_x_104) ;  /* 0xfffffffc00f08947 */ /* 0x010fea000383ffff */
[----:B------:R-:W-:Y:S05]  /*a1e0*/  BRA `(.L_x_103) ;  /* 0xffffffc0001c7947 */ /* 0x000fea000383ffff */
.L_x_112:
[----:B---3--:R3:W4:Y:S02]  /*a1f0*/  SYNCS.PHASECHK.TRANS64.TRYWAIT P0, [R112+URZ+0x50], R3 ;  /* 0x00005003700075a7 */ /* 0x00872400080011ff */
[----:B----4-:R-:W-:Y:S05]  /*a200*/  @!P0 NANOSLEEP.SYNCS 0x989680 ;  /* 0x009896800000895d */ /* 0x010fea0003900000 */
[----:B------:R-:W4:Y:S02]  /*a210*/  @!P0 SYNCS.PHASECHK.TRANS64 P0, [R112+URZ+0x50], R3 ;  /* 0x00005003700085a7 */ /* 0x000f2400080010ff */
[----:B----4-:R-:W-:Y:S05]  /*a220*/  @!P0 BRA `(.L_x_112) ;  /* 0xfffffffc00f08947 */ /* 0x010fea000383ffff */
[----:B------:R-:W-:Y:S05]  /*a230*/  BRA `(.L_x_111) ;  /* 0xffffffcc00107947 */ /* 0x000fea000383ffff */
.L_x_120:
[----:B---3--:R3:W4:Y:S02]  /*a240*/  SYNCS.PHASECHK.TRANS64.TRYWAIT P0, [R112+URZ+0x50], R5 ;  /* 0x00005005700075a7 */ /* 0x00872400080011ff */
[----:B----4-:R-:W-:Y:S05]  /*a250*/  @!P0 NANOSLEEP.SYNCS 0x989680 ;  /* 0x009896800000895d */ /* 0x010fea0003900000 */
[----:B------:R-:W4:Y:S02]  /*a260*/  @!P0 SYNCS.PHASECHK.TRANS64 P0, [R112+URZ+0x50], R5 ;  /* 0x00005005700085a7 */ /* 0x000f2400080010ff */
[----:B----4-:R-:W-:Y:S05]  /*a270*/  @!P0 BRA `(.L_x_120) ;  /* 0xfffffffc00f08947 */ /* 0x010fea000383ffff */
[----:B------:R-:W-:Y:S05]  /*a280*/  BRA `(.L_x_119) ;  /* 0xffffffd800507947 */ /* 0x000fea000383ffff */
.L_x_128:
[----:B---3--:R3:W4:Y:S02]  /*a290*/  SYNCS.PHASECHK.TRANS64.TRYWAIT P0, [R102+URZ+0x50], R3 ;  /* 0x00005003660075a7 */ /* 0x00872400080011ff */
[----:B----4-:R-:W-:Y:S05]  /*a2a0*/  @!P0 NANOSLEEP.SYNCS 0x989680 ;  /* 0x009896800000895d */ /* 0x010fea0003900000 */
[----:B------:R-:W4:Y:S02]  /*a2b0*/  @!P0 SYNCS.PHASECHK.TRANS64 P0, [R102+URZ+0x50], R3 ;  /* 0x00005003660085a7 */ /* 0x000f2400080010ff */
[----:B----4-:R-:W-:Y:S05]  /*a2c0*/  @!P0 BRA `(.L_x_128) ;  /* 0xfffffffc00f08947 */ /* 0x010fea000383ffff */
[----:B------:R-:W-:Y:S05]  /*a2d0*/  BRA `(.L_x_127) ;  /* 0xffffffe4009c7947 */ /* 0x000fea000383ffff */
        .weak           $__internal_0_$__cuda_sm10x_tcgen05_guardrail_trap_col_being_dealloced_not_returned_by_alloc
        .type           $__internal_0_$__cuda_sm10x_tcgen05_guardrail_trap_col_being_dealloced_not_returned_by_alloc,@function
        .size           $__internal_0_$__cuda_sm10x_tcgen05_guardrail_trap_col_being_dealloced_not_returned_by_alloc,($__internal_1_$__cuda_sm10x_tcgen05_guardrail_trap_phase_invalid_during_alloc - $__internal_0_$__cuda_sm10x_tcgen05_guardrail_trap_col_being_dealloced_not_returned_by_alloc)
$__internal_0_$__cuda_sm10x_tcgen05_guardrail_trap_col_being_dealloced_not_returned_by_alloc:
[----:B------:R-:W-:Y:S05]  /*a2e0*/  BPT.TRAP 0x1 ;  /* 0x000000040000795c */ /* 0x000fea0000300000 */
[----:B------:R-:W-:-:S04]  /*a2f0*/  HFMA2 R3, -RZ, RZ, 0, 0 ;  /* 0x00000000ff037431 */ /* 0x000fc800000001ff */
[----:B------:R-:W-:Y:S05]  /*a300*/  RET.REL.NODEC R2 `(_ZN7cutlass13device_kernelINS_4gemm6kernel13GemmUniversalIN4cute5tupleIJiiiiEEENS1_10collective13CollectiveMmaINS1_35MainloopSm100TmaUmmaWarpSpecializedILi5ELi2ELi4ENS5_IJNS4_1CILi2EEENSA_ILi1EEESC_EEEEENS5_IJNSA_ILi64EEENSA_ILi256EEENSA_ILi32EEEEEENS_12float_e5m2_tENS5_IJlSC_lEEESJ_SK_NS4_8TiledMMAINS4_8MMA_AtomIJNS4_10MMA_TraitsINS4_19SM100_MMA_F8F6F4_SSEJSJ_SJ_fSF_SG_NS4_17integral_constantINS4_4UMMA5MajorELSR_0EEESS_NSP_INSQ_7ScaleInELST_0EEESU_EEEEEENS4_6LayoutINS5_IJSC_SC_SC_EEENS5_IJNSA_ILi0EEESZ_SZ_EEEEENS5_IJNS4_10UnderscoreES12_S12_EEEEENS4_13SM90_TMA_LOADENS4_14ComposedLayoutINS4_7SwizzleILi1ELi4ELi3EEENS4_18smem_ptr_flag_bitsILi8EEENSX_INS5_IJNSA_ILi8EEESH_EEENS5_IJSH_SC_EEEEEEEvNS4_8identityENS4_23SM90_TMA_LOAD_MULTICASTES1F_vS1G_EENS_8epilogue10collective18CollectiveEpilogueINS1J_23Sm100TmaWarpSpecializedILi4ELi2ELi32ELb0ELb0EEEJSI_NS5_IJNSX_ISF_SC_EES1O_EEESJ_SK_SJ_SK_NS1J_6fusion15FusionCallbacksIS1N_NS1Q_17LinearCombinationISJ_fSJ_fLNS_15FloatRoundStyleE2EEESI_S1P_JEEENS4_5SM1004TMEM4LOAD26SM100_TMEM_LOAD_16dp32b32xES15_NS16_INS17_ILi2ELi4ELi3EEES1A_NSX_INS5_IJS1B_SF_EEENS5_IJSF_SC_EEEEEEENS4_39AutoVectorizingCopyWithAssumedAlignmentILi128EEENS4_14SM90_TMA_STOREES24_S26_S26_EEEvvEEEEvNT_6ParamsE) ;  /* 0xffffff5c023c7950 */ /* 0x000fea0003c3ffff */
        .weak           $__internal_1_$__cuda_sm10x_tcgen05_guardrail_trap_phase_invalid_during_alloc
        .type           $__internal_1_$__cuda_sm10x_tcgen05_guardrail_trap_phase_invalid_during_alloc,@function
        .size           $__internal_1_$__cuda_sm10x_tcgen05_guardrail_trap_phase_invalid_during_alloc,($__internal_2_$__cuda_sm10x_tcgen05_guardrail_trap_unallocated_columns_being_dealloced - $__internal_1_$__cuda_sm10x_tcgen05_guardrail_trap_phase_invalid_during_alloc)
$__internal_1_$__cuda_sm10x_tcgen05_guardrail_trap_phase_invalid_during_alloc:
[----:B------:R-:W-:Y:S05]  /*a310*/  BPT.TRAP 0x1 ;  /* 0x000000040000795c */ /* 0x000fea0000300000 */
[----:B------:R-:W-:-:S04]  /*a320*/  MOV R5, 0x0 ;  /* 0x0000000000057802 */ /* 0x000fc80000000f00 */
[----:B------:R-:W-:Y:S05]  /*a330*/  RET.REL.NODEC R4 `(_ZN7cutlass13device_kernelINS_4gemm6kernel13GemmUniversalIN4cute5tupleIJiiiiEEENS1_10collective13CollectiveMmaINS1_35MainloopSm100TmaUmmaWarpSpecializedILi5ELi2ELi4ENS5_IJNS4_1CILi2EEENSA_ILi1EEESC_EEEEENS5_IJNSA_ILi64EEENSA_ILi256EEENSA_ILi32EEEEEENS_12float_e5m2_tENS5_IJlSC_lEEESJ_SK_NS4_8TiledMMAINS4_8MMA_AtomIJNS4_10MMA_TraitsINS4_19SM100_MMA_F8F6F4_SSEJSJ_SJ_fSF_SG_NS4_17integral_constantINS4_4UMMA5MajorELSR_0EEESS_NSP_INSQ_7ScaleInELST_0EEESU_EEEEEENS4_6LayoutINS5_IJSC_SC_SC_EEENS5_IJNSA_ILi0EEESZ_SZ_EEEEENS5_IJNS4_10UnderscoreES12_S12_EEEEENS4_13SM90_TMA_LOADENS4_14ComposedLayoutINS4_7SwizzleILi1ELi4ELi3EEENS4_18smem_ptr_flag_bitsILi8EEENSX_INS5_IJNSA_ILi8EEESH_EEENS5_IJSH_SC_EEEEEEEvNS4_8identityENS4_23SM90_TMA_LOAD_MULTICASTES1F_vS1G_EENS_8epilogue10collective18CollectiveEpilogueINS1J_23Sm100TmaWarpSpecializedILi4ELi2ELi32ELb0ELb0EEEJSI_NS5_IJNSX_ISF_SC_EES1O_EEESJ_SK_SJ_SK_NS1J_6fusion15FusionCallbacksIS1N_NS1Q_17LinearCombinationISJ_fSJ_fLNS_15FloatRoundStyleE2EEESI_S1P_JEEENS4_5SM1004TMEM4LOAD26SM100_TMEM_LOAD_16dp32b32xES15_NS16_INS17_ILi2ELi4ELi3EEES1A_NSX_INS5_IJS1B_SF_EEENS5_IJSF_SC_EEEEEEENS4_39AutoVectorizingCopyWithAssumedAlignmentILi128EEENS4_14SM90_TMA_STOREES24_S26_S26_EEEvvEEEEvNT_6ParamsE) ;  /* 0xffffff5c04307950 */ /* 0x000fea0003c3ffff */
        .weak           $__internal_2_$__cuda_sm10x_tcgen05_guardrail_trap_unallocated_columns_being_dealloced
        .type           $__internal_2_$__cuda_sm10x_tcgen05_guardrail_trap_unallocated_columns_being_dealloced,@function
        .size           $__internal_2_$__cuda_sm10x_tcgen05_guardrail_trap_unallocated_columns_being_dealloced,(.L_x_180 - $__internal_2_$__cuda_sm10x_tcgen05_guardrail_trap_unallocated_columns_being_dealloced)
$__internal_2_$__cuda_sm10x_tcgen05_guardrail_trap_unallocated_columns_being_dealloced:
[----:B------:R-:W-:Y:S05]  /*a340*/  BPT.TRAP 0x1 ;  /* 0x000000040000795c */ /* 0x000fea0000300000 */
[----:B------:R-:W-:-:S04]  /*a350*/  HFMA2 R3, -RZ, RZ, 0, 0 ;  /* 0x00000000ff037431 */ /* 0x000fc800000001ff */
[----:B------:R-:W-:Y:S05]  /*a360*/  RET.REL.NODEC R2 `(_ZN7cutlass13device_kernelINS_4gemm6kernel13GemmUniversalIN4cute5tupleIJiiiiEEENS1_10collective13CollectiveMmaINS1_35MainloopSm100TmaUmmaWarpSpecializedILi5ELi2ELi4ENS5_IJNS4_1CILi2EEENSA_ILi1EEESC_EEEEENS5_IJNSA_ILi64EEENSA_ILi256EEENSA_ILi32EEEEEENS_12float_e5m2_tENS5_IJlSC_lEEESJ_SK_NS4_8TiledMMAINS4_8MMA_AtomIJNS4_10MMA_TraitsINS4_19SM100_MMA_F8F6F4_SSEJSJ_SJ_fSF_SG_NS4_17integral_constantINS4_4UMMA5MajorELSR_0EEESS_NSP_INSQ_7ScaleInELST_0EEESU_EEEEEENS4_6LayoutINS5_IJSC_SC_SC_EEENS5_IJNSA_ILi0EEESZ_SZ_EEEEENS5_IJNS4_10UnderscoreES12_S12_EEEEENS4_13SM90_TMA_LOADENS4_14ComposedLayoutINS4_7SwizzleILi1ELi4ELi3EEENS4_18smem_ptr_flag_bitsILi8EEENSX_INS5_IJNSA_ILi8EEESH_EEENS5_IJSH_SC_EEEEEEEvNS4_8identityENS4_23SM90_TMA_LOAD_MULTICASTES1F_vS1G_EENS_8epilogue10collective18CollectiveEpilogueINS1J_23Sm100TmaWarpSpecializedILi4ELi2ELi32ELb0ELb0EEEJSI_NS5_IJNSX_ISF_SC_EES1O_EEESJ_SK_SJ_SK_NS1J_6fusion15FusionCallbacksIS1N_NS1Q_17LinearCombinationISJ_fSJ_fLNS_15FloatRoundStyleE2EEESI_S1P_JEEENS4_5SM1004TMEM4LOAD26SM100_TMEM_LOAD_16dp32b32xES15_NS16_INS17_ILi2ELi4ELi3EEES1A_NSX_INS5_IJS1B_SF_EEENS5_IJSF_SC_EEEEEEENS4_39AutoVectorizingCopyWithAssumedAlignmentILi128EEENS4_14SM90_TMA_STOREES24_S26_S26_EEEvvEEEEvNT_6ParamsE) ;  /* 0xffffff5c02247950 */ /* 0x000fea0003c3ffff */
.L_x_179:
[----:B------:R-:W-:-:S00]  /*a370*/  BRA `(.L_x_179) ;  /* 0xfffffffc00fc7947 */ /* 0x000fc0000383ffff */
[----:B------:R-:W-:-:S00]  /*a380*/  NOP ;  /* 0x0000000000007918 */ /* 0x000fc00000000000 */
[----:B------:R-:W-:-:S00]  /*a390*/  NOP ;  /* 0x0000000000007918 */ /* 0x000fc00000000000 */
[----:B------:R-:W-:-:S00]  /*a3a0*/  NOP ;  /* 0x0000000000007918 */ /* 0x000fc00000000000 */
[----:B------:R-:W-:-:S00]  /*a3b0*/  NOP ;  /* 0x0000000000007918 */ /* 0x000fc00000000000 */
[----:B------:R-:W-:-:S00]  /*a3c0*/  NOP ;  /* 0x0000000000007918 */ /* 0x000fc00000000000 */
[----:B------:R-:W-:-:S00]  /*a3d0*/  NOP ;  /* 0x0000000000007918 */ /* 0x000fc00000000000 */
[----:B------:R-:W-:-:S00]  /*a3e0*/  NOP ;  /* 0x0000000000007918 */ /* 0x000fc00000000000 */
[----:B------:R-:W-:-:S00]  /*a3f0*/  NOP ;  /* 0x0000000000007918 */ /* 0x000fc00000000000 */
.L_x_180:


//--------------------- .nv.global.init           --------------------------
	.section	.nv.global.init,"aw",@progbits
.nv.global.init:
	.type		$str$27,@object
	.size		$str$27,($str$28 - $str$27)
$str$27:
        /*0000*/ 	.byte	0x28, 0x61, 0x64, 0x64, 0x72, 0x65, 0x73, 0x73, 0x20, 0x26, 0x20, 0x6d, 0x61, 0x73, 0x6b, 0x29
        /*0010*/ 	.byte	0x20, 0x3d, 0x3d, 0x20, 0x30, 0x00
	.type		$str$28,@object
	.size		$str$28,($str$26 - $str$28)
$str$28:
        /*0016*/ 	.byte	0x2f, 0x74, 0x6d, 0x70, 0x2f, 0x63, 0x75, 0x74, 0x6c, 0x61, 0x73, 0x73, 0x5f, 0x73, 0x77, 0x65
        /*0026*/ 	.byte	0x65, 0x70, 0x5f, 0x73, 0x72, 0x63, 0x2f, 0x69, 0x6e, 0x63, 0x6c, 0x75, 0x64, 0x65, 0x2f, 0x63
        /*0036*/ 	.byte	0x75, 0x74, 0x65, 0x2f, 0x70, 0x6f, 0x69, 0x6e, 0x74, 0x65, 0x72, 0x5f, 0x66, 0x6c, 0x61, 0x67
        /*0046*/ 	.byte	0x67, 0x65, 0x64, 0x2e, 0x68, 0x70, 0x70, 0x00
	.type		$str$26,@object
	.size		$str$26,($str$25 - $str$26)
$str$26:
        /*004e*/ 	.byte	0x2f, 0x74, 0x6d, 0x70, 0x2f, 0x63, 0x75, 0x74, 0x6c, 0x61, 0x73, 0x73, 0x5f, 0x73, 0x77, 0x65
        /*005e*/ 	.byte	0x65, 0x70, 0x5f, 0x73, 0x72, 0x63, 0x2f, 0x69, 0x6e, 0x63, 0x6c, 0x75, 0x64, 0x65, 0x2f, 0x63
        /*006e*/ 	.byte	0x75, 0x74, 0x65, 0x2f, 0x61, 0x74, 0x6f, 0x6d, 0x2f, 0x63, 0x6f, 0x70, 0x79, 0x5f, 0x74, 0x72
        /*007e*/ 	.byte	0x61, 0x69, 0x74, 0x73, 0x5f, 0x73, 0x6d, 0x31, 0x30, 0x30, 0x2e, 0x68, 0x70, 0x70, 0x00
	.type		$str$25,@object
	.size		$str$25,(__unnamed_1 - $str$25)
$str$25:
        /*008d*/ 	.byte	0x28, 0x28, 0x75, 0x69, 0x6e, 0x74, 0x33, 0x32, 0x5f, 0x74, 0x28, 0x74, 0x68, 0x72, 0x65, 0x61
        /*009d*/ 	.byte	0x64, 0x49, 0x64, 0x78, 0x2e, 0x78, 0x29, 0x20, 0x2f, 0x20, 0x33, 0x32, 0x29, 0x20, 0x25, 0x20
        /*00ad*/ 	.byte	0x34, 0x29, 0x20, 0x3d, 0x3d, 0x20, 0x28, 0x28, 0x28, 0x74, 0x6d, 0x65, 0x6d, 0x5f, 0x61, 0x64
        /*00bd*/ 	.byte	0x64, 0x72, 0x20, 0x3e, 0x3e, 0x20, 0x31, 0x36, 0x29, 0x20, 0x2f, 0x20, 0x33, 0x32, 0x29, 0x20
        /*00cd*/ 	.byte	0x25, 0x20, 0x34, 0x29, 0x00
	.type		__unnamed_1,@object
	.size		__unnamed_1,(__unnamed_2 - __unnamed_1)
__unnamed_1:
        /*00d2*/ 	.byte	0x61, 0x75, 0x74, 0x6f, 0x20, 0x63, 0x75, 0x74, 0x65, 0x3a, 0x3a, 0x61, 0x73, 0x5f, 0x70, 0x6f
        /* <DEDUP_REMOVED lines=24> */
        /*0262*/ 	.byte	0x3c, 0x34, 0x30, 0x39, 0x36, 0x3e, 0x3e, 0x3e, 0x3e, 0x5d, 0x00
	.type		__unnamed_2,@object
	.size		__unnamed_2,(__unnamed_3 - __unnamed_2)
__unnamed_2:
        /* <DEDUP_REMOVED lines=26> */
	.type		__unnamed_3,@object
	.size		__unnamed_3,(.L_3 - __unnamed_3)
__unnamed_3:
        /* <DEDUP_REMOVED lines=40> */
        /*0688*/ 	.byte	0x74, 0x65, 0x3a, 0x3a, 0x43, 0x3c, 0x30, 0x3e, 0x3e, 0x3e, 0x3e, 0x5d, 0x00
.L_3:


//--------------------- .nv.shared._ZN7cutlass13device_kernelINS_4gemm6kernel13GemmUniversalIN4cute5tupleIJiiiiEEENS1_10collective13CollectiveMmaINS1_35MainloopSm100TmaUmmaWarpSpecializedILi5ELi2ELi4ENS5_IJNS4_1CILi2EEENSA_ILi1EEESC_EEEEENS5_IJNSA_ILi64EEENSA_ILi256EEENSA_ILi32EEEEEENS_12float_e5m2_tENS5_IJlSC_lEEESJ_SK_NS4_8TiledMMAINS4_8MMA_AtomIJNS4_10MMA_TraitsINS4_19SM100_MMA_F8F6F4_SSEJSJ_SJ_fSF_SG_NS4_17integral_constantINS4_4UMMA5MajorELSR_0EEESS_NSP_INSQ_7ScaleInELST_0EEESU_EEEEEENS4_6LayoutINS5_IJSC_SC_SC_EEENS5_IJNSA_ILi0EEESZ_SZ_EEEEENS5_IJNS4_10UnderscoreES12_S12_EEEEENS4_13SM90_TMA_LOADENS4_14ComposedLayoutINS4_7SwizzleILi1ELi4ELi3EEENS4_18smem_ptr_flag_bitsILi8EEENSX_INS5_IJNSA_ILi8EEESH_EEENS5_IJSH_SC_EEEEEEEvNS4_8identityENS4_23SM90_TMA_LOAD_MULTICASTES1F_vS1G_EENS_8epilogue10collective18CollectiveEpilogueINS1J_23Sm100TmaWarpSpecializedILi4ELi2ELi32ELb0ELb0EEEJSI_NS5_IJNSX_ISF_SC_EES1O_EEESJ_SK_SJ_SK_NS1J_6fusion15FusionCallbacksIS1N_NS1Q_17LinearCombinationISJ_fSJ_fLNS_15FloatRoundStyleE2EEESI_S1P_JEEENS4_5SM1004TMEM4LOAD26SM100_TMEM_LOAD_16dp32b32xES15_NS16_INS17_ILi2ELi4ELi3EEES1A_NSX_INS5_IJS1B_SF_EEENS5_IJSF_SC_EEEEEEENS4_39AutoVectorizingCopyWithAssumedAlignmentILi128EEENS4_14SM90_TMA_STOREES24_S26_S26_EEEvvEEEEvNT_6ParamsE --------------------------
	.section	.nv.shared._ZN7cutlass13device_kernelINS_4gemm6kernel13GemmUniversalIN4cute5tupleIJiiiiEEENS1_10collective13CollectiveMmaINS1_35MainloopSm100TmaUmmaWarpSpecializedILi5ELi2ELi4ENS5_IJNS4_1CILi2EEENSA_ILi1EEESC_EEEEENS5_IJNSA_ILi64EEENSA_ILi256EEENSA_ILi32EEEEEENS_12float_e5m2_tENS5_IJlSC_lEEESJ_SK_NS4_8TiledMMAINS4_8MMA_AtomIJNS4_10MMA_TraitsINS4_19SM100_MMA_F8F6F4_SSEJSJ_SJ_fSF_SG_NS4_17integral_constantINS4_4UMMA5MajorELSR_0EEESS_NSP_INSQ_7ScaleInELST_0EEESU_EEEEEENS4_6LayoutINS5_IJSC_SC_SC_EEENS5_IJNSA_ILi0EEESZ_SZ_EEEEENS5_IJNS4_10UnderscoreES12_S12_EEEEENS4_13SM90_TMA_LOADENS4_14ComposedLayoutINS4_7SwizzleILi1ELi4ELi3EEENS4_18smem_ptr_flag_bitsILi8EEENSX_INS5_IJNSA_ILi8EEESH_EEENS5_IJSH_SC_EEEEEEEvNS4_8identityENS4_23SM90_TMA_LOAD_MULTICASTES1F_vS1G_EENS_8epilogue10collective18CollectiveEpilogueINS1J_23Sm100TmaWarpSpecializedILi4ELi2ELi32ELb0ELb0EEEJSI_NS5_IJNSX_ISF_SC_EES1O_EEESJ_SK_SJ_SK_NS1J_6fusion15FusionCallbacksIS1N_NS1Q_17LinearCombinationISJ_fSJ_fLNS_15FloatRoundStyleE2EEESI_S1P_JEEENS4_5SM1004TMEM4LOAD26SM100_TMEM_LOAD_16dp32b32xES15_NS16_INS17_ILi2ELi4ELi3EEES1A_NSX_INS5_IJS1B_SF_EEENS5_IJSF_SC_EEEEEEENS4_39AutoVectorizingCopyWithAssumedAlignmentILi128EEENS4_14SM90_TMA_STOREES24_S26_S26_EEEvvEEEEvNT_6ParamsE,"aw",@nobits
	.sectionflags	@""
	.align	16
	.zero		1024


//--------------------- .nv.shared.reserved.0     --------------------------
	.section	.nv.shared.reserved.0,"aw",@nobits
	.weak		__nv_reservedSMEM_offset_0_alias
	.size		__nv_reservedSMEM_offset_0_alias, 0, 64
	.other		__nv_reservedSMEM_offset_0_alias,@"STO_CUDA_RESERVED_SHARED STV_DEFAULT"
__nv_reservedSMEM_offset_0_alias:
	.zero		0
.nv.shared.reserved.0:
	.zero		64
	.weak		__nv_reservedSMEM_tcgen05_partition
	.type		__nv_reservedSMEM_tcgen05_partition,@object
	.size		__nv_reservedSMEM_tcgen05_partition,(.L_0 - __nv_reservedSMEM_tcgen05_partition)
__nv_reservedSMEM_tcgen05_partition:
	.zero		32
.L_0:


//--------------------- .nv.global                --------------------------
	.section	.nv.global,"aw",@nobits
.nv.global:
	.type		_ZN40_INTERNAL_9f8a7d1e_4_k_cu_c838e1d7_107474cute1_E,@object
	.size		_ZN40_INTERNAL_9f8a7d1e_4_k_cu_c838e1d7_107474cute1_E,(_ZN40_INTERNAL_9f8a7d1e_4_k_cu_c838e1d7_107474cuda3std3__45__cpo6cbeginE - _ZN40_INTERNAL_9f8a7d1e_4_k_cu_c838e1d7_107474cute1_E)
_ZN40_INTERNAL_9f8a7d1e_4_k_cu_c838e1d7_107474cute1_E:
	.zero		1
	.type		_ZN40_INTERNAL_9f8a7d1e_4_k_cu_c838e1d7_107474cuda3std3__45__cpo6cbeginE,@object
	.size		_ZN40_INTERNAL_9f8a7d1e_4_k_cu_c838e1d7_107474cuda3std3__45__cpo6cbeginE,(_ZN40_INTERNAL_9f8a7d1e_4_k_cu_c838e1d7_107474cuda3std3__48in_placeE - _ZN40_INTERNAL_9f8a7d1e_4_k_cu_c838e1d7_107474cuda3std3__45__cpo6cbeginE)
_ZN40_INTERNAL_9f8a7d1e_4_k_cu_c838e1d7_107474cuda3std3__45__cpo6cbeginE:
	.zero		1
	.type		_ZN40_INTERNAL_9f8a7d1e_4_k_cu_c838e1d7_107474cuda3std3__48in_placeE,@object
	.size		_ZN40_INTERNAL_9f8a7d1e_4_k_cu_c838e1d7_107474cuda3std3__48in_placeE,(_ZN40_INTERNAL_9f8a7d1e_4_k_cu_c838e1d7_107474cuda3std6ranges3__45__cpo9iter_moveE - _ZN40_INTERNAL_9f8a7d1e_4_k_cu_c838e1d7_107474cuda3std3__48in_placeE)
_ZN40_INTERNAL_9f8a7d1e_4_k_cu_c838e1d7_107474cuda3std3__48in_placeE:
	.zero		1
	.type		_ZN40_INTERNAL_9f8a7d1e_4_k_cu_c838e1d7_107474cuda3std6ranges3__45__cpo9iter_moveE,@object
	.size		_ZN40_INTERNAL_9f8a7d1e_4_k_cu_c838e1d7_107474cuda3std6ranges3__45__cpo9iter_moveE,(_ZN40_INTERNAL_9f8a7d1e_4_k_cu_c838e1d7_107474cuda3std3__45__cpo5beginE - _ZN40_INTERNAL_9f8a7d1e_4_k_cu_c838e1d7_107474cuda3std6ranges3__45__cpo9iter_moveE)
_ZN40_INTERNAL_9f8a7d1e_4_k_cu_c838e1d7_107474cuda3std6ranges3__45__cpo9iter_moveE:
	.zero		1
	.type		_ZN40_INTERNAL_9f8a7d1e_4_k_cu_c838e1d7_107474cuda3std3__45__cpo5beginE,@object
	.size		_ZN40_INTERNAL_9f8a7d1e_4_k_cu_c838e1d7_107474cuda3std3__45__cpo5beginE,(_ZN40_INTERNAL_9f8a7d1e_4_k_cu_c838e1d7_107474cuda3std3__442_GLOBAL__N__9f8a7d1e_4_k_cu_c838e1d7_107476ignoreE - _ZN40_INTERNAL_9f8a7d1e_4_k_cu_c838e1d7_107474cuda3std3__45__cpo5beginE)
_ZN40_INTERNAL_9f8a7d1e_4_k_cu_c838e1d7_107474cuda3std3__45__cpo5beginE:
	.zero		1
	.type		_ZN40_INTERNAL_9f8a7d1e_4_k_cu_c838e1d7_107474cuda3std3__442_GLOBAL__N__9f8a7d1e_4_k_cu_c838e1d7_107476ignoreE,@object
	.size		_ZN40_INTERNAL_9f8a7d1e_4_k_cu_c838e1d7_107474cuda3std3__442_GLOBAL__N__9f8a7d1e_4_k_cu_c838e1d7_107476ignoreE,(_ZN40_INTERNAL_9f8a7d1e_4_k_cu_c838e1d7_107474cute7productE - _ZN40_INTERNAL_9f8a7d1e_4_k_cu_c838e1d7_107474cuda3std3__442_GLOBAL__N__9f8a7d1e_4_k_cu_c838e1d7_107476ignoreE)
_ZN40_INTERNAL_9f8a7d1e_4_k_cu_c838e1d7_107474cuda3std3__442_GLOBAL__N__9f8a7d1e_4_k_cu_c838e1d7_107476ignoreE:
	.zero		1
	.type		_ZN40_INTERNAL_9f8a7d1e_4_k_cu_c838e1d7_107474cute7productE,@object
	.size		_ZN40_INTERNAL_9f8a7d1e_4_k_cu_c838e1d7_107474cute7productE,(_ZN40_INTERNAL_9f8a7d1e_4_k_cu_c838e1d7_107474cuda3std3__45__cpo3endE - _ZN40_INTERNAL_9f8a7d1e_4_k_cu_c838e1d7_107474cute7productE)
_ZN40_INTERNAL_9f8a7d1e_4_k_cu_c838e1d7_107474cute7productE:
	.zero		1
	.type		_ZN40_INTERNAL_9f8a7d1e_4_k_cu_c838e1d7_107474cuda3std3__45__cpo3endE,@object
	.size		_ZN40_INTERNAL_9f8a7d1e_4_k_cu_c838e1d7_107474cuda3std3__45__cpo3endE,(_ZN40_INTERNAL_9f8a7d1e_4_k_cu_c838e1d7_107474cuda3std3__419piecewise_constructE - _ZN40_INTERNAL_9f8a7d1e_4_k_cu_c838e1d7_107474cuda3std3__45__cpo3endE)
_ZN40_INTERNAL_9f8a7d1e_4_k_cu_c838e1d7_107474cuda3std3__45__cpo3endE:
	.zero		1
	.type		_ZN40_INTERNAL_9f8a7d1e_4_k_cu_c838e1d7_107474cuda3std3__419piecewise_constructE,@object
	.size		_ZN40_INTERNAL_9f8a7d1e_4_k_cu_c838e1d7_107474cuda3std3__419piecewise_constructE,(_ZN40_INTERNAL_9f8a7d1e_4_k_cu_c838e1d7_107474cuda3std3__45__cpo4cendE - _ZN40_INTERNAL_9f8a7d1e_4_k_cu_c838e1d7_107474cuda3std3__419piecewise_constructE)
_ZN40_INTERNAL_9f8a7d1e_4_k_cu_c838e1d7_107474cuda3std3__419piecewise_constructE:
	.zero		1
	.type		_ZN40_INTERNAL_9f8a7d1e_4_k_cu_c838e1d7_107474cuda3std3__45__cpo4cendE,@object
	.size		_ZN40_INTERNAL_9f8a7d1e_4_k_cu_c838e1d7_107474cuda3std3__45__cpo4cendE,(_ZN40_INTERNAL_9f8a7d1e_4_k_cu_c838e1d7_107474cuda3std6ranges3__45__cpo4swapE - _ZN40_INTERNAL_9f8a7d1e_4_k_cu_c838e1d7_107474cuda3std3__45__cpo4cendE)
_ZN40_INTERNAL_9f8a7d1e_4_k_cu_c838e1d7_107474cuda3std3__45__cpo4cendE:
	.zero		1
	.type		_ZN40_INTERNAL_9f8a7d1e_4_k_cu_c838e1d7_107474cuda3std6ranges3__45__cpo4swapE,@object
	.size		_ZN40_INTERNAL_9f8a7d1e_4_k_cu_c838e1d7_107474cuda3std6ranges3__45__cpo4swapE,(.L_11 - _ZN40_INTERNAL_9f8a7d1e_4_k_cu_c838e1d7_107474cuda3std6ranges3__45__cpo4swapE)
_ZN40_INTERNAL_9f8a7d1e_4_k_cu_c838e1d7_107474cuda3std6ranges3__45__cpo4swapE:
	.zero		1
.L_11:


//--------------------- .nv.constant0._ZN7cutlass13device_kernelINS_4gemm6kernel13GemmUniversalIN4cute5tupleIJiiiiEEENS1_10collective13CollectiveMmaINS1_35MainloopSm100TmaUmmaWarpSpecializedILi5ELi2ELi4ENS5_IJNS4_1CILi2EEENSA_ILi1EEESC_EEEEENS5_IJNSA_ILi64EEENSA_ILi256EEENSA_ILi32EEEEEENS_12float_e5m2_tENS5_IJlSC_lEEESJ_SK_NS4_8TiledMMAINS4_8MMA_AtomIJNS4_10MMA_TraitsINS4_19SM100_MMA_F8F6F4_SSEJSJ_SJ_fSF_SG_NS4_17integral_constantINS4_4UMMA5MajorELSR_0EEESS_NSP_INSQ_7ScaleInELST_0EEESU_EEEEEENS4_6LayoutINS5_IJSC_SC_SC_EEENS5_IJNSA_ILi0EEESZ_SZ_EEEEENS5_IJNS4_10UnderscoreES12_S12_EEEEENS4_13SM90_TMA_LOADENS4_14ComposedLayoutINS4_7SwizzleILi1ELi4ELi3EEENS4_18smem_ptr_flag_bitsILi8EEENSX_INS5_IJNSA_ILi8EEESH_EEENS5_IJSH_SC_EEEEEEEvNS4_8identityENS4_23SM90_TMA_LOAD_MULTICASTES1F_vS1G_EENS_8epilogue10collective18CollectiveEpilogueINS1J_23Sm100TmaWarpSpecializedILi4ELi2ELi32ELb0ELb0EEEJSI_NS5_IJNSX_ISF_SC_EES1O_EEESJ_SK_SJ_SK_NS1J_6fusion15FusionCallbacksIS1N_NS1Q_17LinearCombinationISJ_fSJ_fLNS_15FloatRoundStyleE2EEESI_S1P_JEEENS4_5SM1004TMEM4LOAD26SM100_TMEM_LOAD_16dp32b32xES15_NS16_INS17_ILi2ELi4ELi3EEES1A_NSX_INS5_IJS1B_SF_EEENS5_IJSF_SC_EEEEEEENS4_39AutoVectorizingCopyWithAssumedAlignmentILi128EEENS4_14SM90_TMA_STOREES24_S26_S26_EEEvvEEEEvNT_6ParamsE --------------------------
	.section	.nv.constant0._ZN7cutlass13device_kernelINS_4gemm6kernel13GemmUniversalIN4cute5tupleIJiiiiEEENS1_10collective13CollectiveMmaINS1_35MainloopSm100TmaUmmaWarpSpecializedILi5ELi2ELi4ENS5_IJNS4_1CILi2EEENSA_ILi1EEESC_EEEEENS5_IJNSA_ILi64EEENSA_ILi256EEENSA_ILi32EEEEEENS_12float_e5m2_tENS5_IJlSC_lEEESJ_SK_NS4_8TiledMMAINS4_8MMA_AtomIJNS4_10MMA_TraitsINS4_19SM100_MMA_F8F6F4_SSEJSJ_SJ_fSF_SG_NS4_17integral_constantINS4_4UMMA5MajorELSR_0EEESS_NSP_INSQ_7ScaleInELST_0EEESU_EEEEEENS4_6LayoutINS5_IJSC_SC_SC_EEENS5_IJNSA_ILi0EEESZ_SZ_EEEEENS5_IJNS4_10UnderscoreES12_S12_EEEEENS4_13SM90_TMA_LOADENS4_14ComposedLayoutINS4_7SwizzleILi1ELi4ELi3EEENS4_18smem_ptr_flag_bitsILi8EEENSX_INS5_IJNSA_ILi8EEESH_EEENS5_IJSH_SC_EEEEEEEvNS4_8identityENS4_23SM90_TMA_LOAD_MULTICASTES1F_vS1G_EENS_8epilogue10collective18CollectiveEpilogueINS1J_23Sm100TmaWarpSpecializedILi4ELi2ELi32ELb0ELb0EEEJSI_NS5_IJNSX_ISF_SC_EES1O_EEESJ_SK_SJ_SK_NS1J_6fusion15FusionCallbacksIS1N_NS1Q_17LinearCombinationISJ_fSJ_fLNS_15FloatRoundStyleE2EEESI_S1P_JEEENS4_5SM1004TMEM4LOAD26SM100_TMEM_LOAD_16dp32b32xES15_NS16_INS17_ILi2ELi4ELi3EEES1A_NSX_INS5_IJS1B_SF_EEENS5_IJSF_SC_EEEEEEENS4_39AutoVectorizingCopyWithAssumedAlignmentILi128EEENS4_14SM90_TMA_STOREES24_S26_S26_EEEvvEEEEvNT_6ParamsE,"a",@progbits
	.sectionflags	@""
	.align	4
.nv.constant0._ZN7cutlass13device_kernelINS_4gemm6kernel13GemmUniversalIN4cute5tupleIJiiiiEEENS1_10collective13CollectiveMmaINS1_35MainloopSm100TmaUmmaWarpSpecializedILi5ELi2ELi4ENS5_IJNS4_1CILi2EEENSA_ILi1EEESC_EEEEENS5_IJNSA_ILi64EEENSA_ILi256EEENSA_ILi32EEEEEENS_12float_e5m2_tENS5_IJlSC_lEEESJ_SK_NS4_8TiledMMAINS4_8MMA_AtomIJNS4_10MMA_TraitsINS4_19SM100_MMA_F8F6F4_SSEJSJ_SJ_fSF_SG_NS4_17integral_constantINS4_4UMMA5MajorELSR_0EEESS_NSP_INSQ_7ScaleInELST_0EEESU_EEEEEENS4_6LayoutINS5_IJSC_SC_SC_EEENS5_IJNSA_ILi0EEESZ_SZ_EEEEENS5_IJNS4_10UnderscoreES12_S12_EEEEENS4_13SM90_TMA_LOADENS4_14ComposedLayoutINS4_7SwizzleILi1ELi4ELi3EEENS4_18smem_ptr_flag_bitsILi8EEENSX_INS5_IJNSA_ILi8EEESH_EEENS5_IJSH_SC_EEEEEEEvNS4_8identityENS4_23SM90_TMA_LOAD_MULTICASTES1F_vS1G_EENS_8epilogue10collective18CollectiveEpilogueINS1J_23Sm100TmaWarpSpecializedILi4ELi2ELi32ELb0ELb0EEEJSI_NS5_IJNSX_ISF_SC_EES1O_EEESJ_SK_SJ_SK_NS1J_6fusion15FusionCallbacksIS1N_NS1Q_17LinearCombinationISJ_fSJ_fLNS_15FloatRoundStyleE2EEESI_S1P_JEEENS4_5SM1004TMEM4LOAD26SM100_TMEM_LOAD_16dp32b32xES15_NS16_INS17_ILi2ELi4ELi3EEES1A_NSX_INS5_IJS1B_SF_EEENS5_IJSF_SC_EEEEEEENS4_39AutoVectorizingCopyWithAssumedAlignmentILi128EEENS4_14SM90_TMA_STOREES24_S26_S26_EEEvvEEEEvNT_6ParamsE:
	.zero		2944


//--------------------- SYMBOLS --------------------------

	.type		.nv.reservedSmem.offset0,@object
	.size		.nv.reservedSmem.offset0,0x4
	.type		.nv.reservedSmem.cap,@object
	.size		.nv.reservedSmem.cap,0x4
	.type		__assertfail,@function
